// auto-generated by cutlass_sweep.gemm — config: {"arch": "sm_100", "cluster_m": 1, "cluster_n": 2, "dtype": "fp16", "stages": 3, "tile_k": 32, "tile_m": 128, "tile_n": 64}
#include "cutlass/cutlass.h"
#include "cutlass/gemm/collective/collective_builder.hpp"
#include "cutlass/gemm/device/gemm_universal_adapter.h"
#include "cutlass/gemm/kernel/gemm_universal.hpp"
#include "cutlass/epilogue/collective/collective_builder.hpp"

using ElemA = cutlass::half_t;
using ElemB = cutlass::half_t;
using ElemCD = cutlass::half_t;
using Acc  = float;
using TileShape    = cute::Shape<cute::_128, cute::_64, cute::_32>;
using ClusterShape = cute::Shape<cute::_1, cute::_2, cute::_1>;

using CollectiveEpilogue = typename cutlass::epilogue::collective::CollectiveBuilder<
    cutlass::arch::Sm100, cutlass::arch::OpClassTensorOp,
    TileShape, ClusterShape,
    cutlass::epilogue::collective::EpilogueTileAuto,
    Acc, Acc,
    ElemCD, cutlass::layout::RowMajor, 128 / cutlass::sizeof_bits<ElemCD>::value,
    ElemCD, cutlass::layout::RowMajor, 128 / cutlass::sizeof_bits<ElemCD>::value,
    cutlass::epilogue::collective::EpilogueScheduleAuto
  >::CollectiveOp;

using CollectiveMainloop = typename cutlass::gemm::collective::CollectiveBuilder<
    cutlass::arch::Sm100, cutlass::arch::OpClassTensorOp,
    ElemA, cutlass::layout::RowMajor, 128 / cutlass::sizeof_bits<ElemA>::value,
    ElemB, cutlass::layout::ColumnMajor, 128 / cutlass::sizeof_bits<ElemB>::value,
    Acc,
    TileShape, ClusterShape,
    cutlass::gemm::collective::StageCount<3>,
    cutlass::gemm::collective::KernelScheduleAuto
  >::CollectiveOp;

using GemmKernel = cutlass::gemm::kernel::GemmUniversal<
    cute::Shape<int,int,int,int>,
    CollectiveMainloop,
    CollectiveEpilogue
>;
using Gemm = cutlass::gemm::device::GemmUniversalAdapter<GemmKernel>;

// Force the device kernel symbol into the cubin without needing a host main.
auto* _anchor = &cutlass::device_kernel<GemmKernel>;


// ===== COMPILED SASS (sm_100a) =====

	.target	sm_100a

	.elftype	@"ET_EXEC"


//--------------------- .note.nv.tkinfo           --------------------------
	.section	.note.nv.tkinfo,"",@"SHT_NOTE"
	.sectionflags	@"SHF_NOTE_NV_TKINFO"
	.tkinfo
        /*0018*/ 	.word	0x00000002
        /*0030*/ 	.string	""
        /*0030*/ 	.string	"ptxas"
        /*0030*/ 	.string	"Cuda compilation tools, release 13.0, V13.0.88"
        /*0030*/ 	.string	"Build cuda_13.0.r13.0/compiler.36424714_0"
        /*0030*/ 	.string	"-arch sm_100a -m 64 "



//--------------------- .note.nv.cuinfo           --------------------------
	.section	.note.nv.cuinfo,"",@"SHT_NOTE"
	.sectionflags	@"SHF_NOTE_NV_CUINFO"
        /*0018*/ 	.short	0x0002
        /*001a*/ 	.short	0x0064
        /*001c*/ 	.short	0x0082
	.zero		2


//--------------------- .nv.info                  --------------------------
	.section	.nv.info,"",@"SHT_CUDA_INFO"
	.align	4


	//----- nvinfo : EIATTR_REGCOUNT
	.align		4
        /*0000*/ 	.byte	0x04, 0x2f
        /*0002*/ 	.short	(.L_19 - .L_18)
	.align		4
.L_18:
        /*0004*/ 	.word	index@(_ZN7cutlass13device_kernelINS_4gemm6kernel13GemmUniversalIN4cute5tupleIJiiiiEEENS1_10collective13CollectiveMmaINS1_35MainloopSm100TmaUmmaWarpSpecializedILi3ELi2ELi4ENS5_IJNS4_1CILi1EEENSA_ILi2EEESB_EEEEENS5_IJNSA_ILi128EEENSA_ILi64EEENSA_ILi32EEEEEENS_6half_tENS5_IJlSB_lEEESJ_SK_NS4_8TiledMMAINS4_8MMA_AtomIJNS4_20SM100_MMA_F16BF16_SSISJ_SJ_fLi128ELi64ELNS4_4UMMA5MajorE0ELSP_0ELNSO_7ScaleInE0ELSQ_0EEEEEENS4_6LayoutINS5_IJSB_SB_SB_EEENS5_IJNSA_ILi0EEESV_SV_EEEEENS5_IJNS4_10UnderscoreESY_SY_EEEEENS4_23SM90_TMA_LOAD_MULTICASTENS4_14ComposedLayoutINS4_7SwizzleILi2ELi4ELi3EEENS4_18smem_ptr_flag_bitsILi16EEENST_INS5_IJNSA_ILi8EEESH_EEENS5_IJSH_SB_EEEEEEEvNS4_8identityENS4_13SM90_TMA_LOADES1B_vS1C_EENS_8epilogue10collective18CollectiveEpilogueINS1F_23Sm100TmaWarpSpecializedILi3ELi2ELi32ELb1ELb0EEEJSI_NS5_IJNST_ISF_SB_EENST_ISH_SB_EEEEESJ_SK_SJ_SK_NS1F_6fusion15FusionCallbacksIS1J_NS1N_17LinearCombinationISJ_fSJ_fLNS_15FloatRoundStyleE2EEESI_S1M_JEEENS4_5SM1004TMEM4LOAD26SM100_TMEM_LOAD_32dp32b32xES1D_S1B_NS4_39AutoVectorizingCopyWithAssumedAlignmentILi128EEENS4_14SM90_TMA_STOREES1B_S1Y_S1Y_EEEvvEEEEvNT_6ParamsE)
        /*0008*/ 	.word	0x00000077


	//----- nvinfo : EIATTR_FRAME_SIZE
	.align		4
.L_19:
        /*000c*/ 	.byte	0x04, 0x11
        /*000e*/ 	.short	(.L_21 - .L_20)
	.align		4
.L_20:
        /*0010*/ 	.word	index@($__internal_2_$__cuda_sm10x_tcgen05_guardrail_trap_unallocated_columns_being_dealloced)
        /*0014*/ 	.word	0x00000000


	//----- nvinfo : EIATTR_FRAME_SIZE
	.align		4
.L_21:
        /*0018*/ 	.byte	0x04, 0x11
        /*001a*/ 	.short	(.L_23 - .L_22)
	.align		4
.L_22:
        /*001c*/ 	.word	index@($__internal_1_$__cuda_sm10x_tcgen05_guardrail_trap_phase_invalid_during_alloc)
        /*0020*/ 	.word	0x00000000


	//----- nvinfo : EIATTR_FRAME_SIZE
	.align		4
.L_23:
        /*0024*/ 	.byte	0x04, 0x11
        /*0026*/ 	.short	(.L_25 - .L_24)
	.align		4
.L_24:
        /*0028*/ 	.word	index@($__internal_0_$__cuda_sm10x_tcgen05_guardrail_trap_col_being_dealloced_not_returned_by_alloc)
        /*002c*/ 	.word	0x00000000


	//----- nvinfo : EIATTR_FRAME_SIZE
	.align		4
.L_25:
        /*0030*/ 	.byte	0x04, 0x11
        /*0032*/ 	.short	(.L_27 - .L_26)
	.align		4
.L_26:
        /*0034*/ 	.word	index@(_ZN7cutlass13device_kernelINS_4gemm6kernel13GemmUniversalIN4cute5tupleIJiiiiEEENS1_10collective13CollectiveMmaINS1_35MainloopSm100TmaUmmaWarpSpecializedILi3ELi2ELi4ENS5_IJNS4_1CILi1EEENSA_ILi2EEESB_EEEEENS5_IJNSA_ILi128EEENSA_ILi64EEENSA_ILi32EEEEEENS_6half_tENS5_IJlSB_lEEESJ_SK_NS4_8TiledMMAINS4_8MMA_AtomIJNS4_20SM100_MMA_F16BF16_SSISJ_SJ_fLi128ELi64ELNS4_4UMMA5MajorE0ELSP_0ELNSO_7ScaleInE0ELSQ_0EEEEEENS4_6LayoutINS5_IJSB_SB_SB_EEENS5_IJNSA_ILi0EEESV_SV_EEEEENS5_IJNS4_10UnderscoreESY_SY_EEEEENS4_23SM90_TMA_LOAD_MULTICASTENS4_14ComposedLayoutINS4_7SwizzleILi2ELi4ELi3EEENS4_18smem_ptr_flag_bitsILi16EEENST_INS5_IJNSA_ILi8EEESH_EEENS5_IJSH_SB_EEEEEEEvNS4_8identityENS4_13SM90_TMA_LOADES1B_vS1C_EENS_8epilogue10collective18CollectiveEpilogueINS1F_23Sm100TmaWarpSpecializedILi3ELi2ELi32ELb1ELb0EEEJSI_NS5_IJNST_ISF_SB_EENST_ISH_SB_EEEEESJ_SK_SJ_SK_NS1F_6fusion15FusionCallbacksIS1J_NS1N_17LinearCombinationISJ_fSJ_fLNS_15FloatRoundStyleE2EEESI_S1M_JEEENS4_5SM1004TMEM4LOAD26SM100_TMEM_LOAD_32dp32b32xES1D_S1B_NS4_39AutoVectorizingCopyWithAssumedAlignmentILi128EEENS4_14SM90_TMA_STOREES1B_S1Y_S1Y_EEEvvEEEEvNT_6ParamsE)
        /*0038*/ 	.word	0x00000000


	//----- nvinfo : EIATTR_MIN_STACK_SIZE
	.align		4
.L_27:
        /*003c*/ 	.byte	0x04, 0x12
        /*003e*/ 	.short	(.L_29 - .L_28)
	.align		4
.L_28:
        /*0040*/ 	.word	index@(_ZN7cutlass13device_kernelINS_4gemm6kernel13GemmUniversalIN4cute5tupleIJiiiiEEENS1_10collective13CollectiveMmaINS1_35MainloopSm100TmaUmmaWarpSpecializedILi3ELi2ELi4ENS5_IJNS4_1CILi1EEENSA_ILi2EEESB_EEEEENS5_IJNSA_ILi128EEENSA_ILi64EEENSA_ILi32EEEEEENS_6half_tENS5_IJlSB_lEEESJ_SK_NS4_8TiledMMAINS4_8MMA_AtomIJNS4_20SM100_MMA_F16BF16_SSISJ_SJ_fLi128ELi64ELNS4_4UMMA5MajorE0ELSP_0ELNSO_7ScaleInE0ELSQ_0EEEEEENS4_6LayoutINS5_IJSB_SB_SB_EEENS5_IJNSA_ILi0EEESV_SV_EEEEENS5_IJNS4_10UnderscoreESY_SY_EEEEENS4_23SM90_TMA_LOAD_MULTICASTENS4_14ComposedLayoutINS4_7SwizzleILi2ELi4ELi3EEENS4_18smem_ptr_flag_bitsILi16EEENST_INS5_IJNSA_ILi8EEESH_EEENS5_IJSH_SB_EEEEEEEvNS4_8identityENS4_13SM90_TMA_LOADES1B_vS1C_EENS_8epilogue10collective18CollectiveEpilogueINS1F_23Sm100TmaWarpSpecializedILi3ELi2ELi32ELb1ELb0EEEJSI_NS5_IJNST_ISF_SB_EENST_ISH_SB_EEEEESJ_SK_SJ_SK_NS1F_6fusion15FusionCallbacksIS1J_NS1N_17LinearCombinationISJ_fSJ_fLNS_15FloatRoundStyleE2EEESI_S1M_JEEENS4_5SM1004TMEM4LOAD26SM100_TMEM_LOAD_32dp32b32xES1D_S1B_NS4_39AutoVectorizingCopyWithAssumedAlignmentILi128EEENS4_14SM90_TMA_STOREES1B_S1Y_S1Y_EEEvvEEEEvNT_6ParamsE)
        /*0044*/ 	.word	0x00000000
.L_29:


//--------------------- .nv.compat                --------------------------
	.section	.nv.compat,"",@"SHT_CUDA_COMPAT_INFO"
	.align	4
        /*0000*/ 	.byte	0x02, 0x09, 0x01, 0x00, 0x02, 0x02, 0x02, 0x00, 0x02, 0x05, 0x05, 0x00, 0x03, 0x07, 0x01, 0x01
        /*0010*/ 	.byte	0x02, 0x03, 0x01, 0x00, 0x02, 0x06, 0x01, 0x00, 0x04, 0x0b, 0x08, 0x00, 0x09, 0x00, 0x00, 0x00
        /*0020*/ 	.byte	0x00, 0x00, 0x00, 0x00


//--------------------- .nv.info._ZN7cutlass13device_kernelINS_4gemm6kernel13GemmUniversalIN4cute5tupleIJiiiiEEENS1_10collective13CollectiveMmaINS1_35MainloopSm100TmaUmmaWarpSpecializedILi3ELi2ELi4ENS5_IJNS4_1CILi1EEENSA_ILi2EEESB_EEEEENS5_IJNSA_ILi128EEENSA_ILi64EEENSA_ILi32EEEEEENS_6half_tENS5_IJlSB_lEEESJ_SK_NS4_8TiledMMAINS4_8MMA_AtomIJNS4_20SM100_MMA_F16BF16_SSISJ_SJ_fLi128ELi64ELNS4_4UMMA5MajorE0ELSP_0ELNSO_7ScaleInE0ELSQ_0EEEEEENS4_6LayoutINS5_IJSB_SB_SB_EEENS5_IJNSA_ILi0EEESV_SV_EEEEENS5_IJNS4_10UnderscoreESY_SY_EEEEENS4_23SM90_TMA_LOAD_MULTICASTENS4_14ComposedLayoutINS4_7SwizzleILi2ELi4ELi3EEENS4_18smem_ptr_flag_bitsILi16EEENST_INS5_IJNSA_ILi8EEESH_EEENS5_IJSH_SB_EEEEEEEvNS4_8identityENS4_13SM90_TMA_LOADES1B_vS1C_EENS_8epilogue10collective18CollectiveEpilogueINS1F_23Sm100TmaWarpSpecializedILi3ELi2ELi32ELb1ELb0EEEJSI_NS5_IJNST_ISF_SB_EENST_ISH_SB_EEEEESJ_SK_SJ_SK_NS1F_6fusion15FusionCallbacksIS1J_NS1N_17LinearCombinationISJ_fSJ_fLNS_15FloatRoundStyleE2EEESI_S1M_JEEENS4_5SM1004TMEM4LOAD26SM100_TMEM_LOAD_32dp32b32xES1D_S1B_NS4_39AutoVectorizingCopyWithAssumedAlignmentILi128EEENS4_14SM90_TMA_STOREES1B_S1Y_S1Y_EEEvvEEEEvNT_6ParamsE --------------------------
	.section	.nv.info._ZN7cutlass13device_kernelINS_4gemm6kernel13GemmUniversalIN4cute5tupleIJiiiiEEENS1_10collective13CollectiveMmaINS1_35MainloopSm100TmaUmmaWarpSpecializedILi3ELi2ELi4ENS5_IJNS4_1CILi1EEENSA_ILi2EEESB_EEEEENS5_IJNSA_ILi128EEENSA_ILi64EEENSA_ILi32EEEEEENS_6half_tENS5_IJlSB_lEEESJ_SK_NS4_8TiledMMAINS4_8MMA_AtomIJNS4_20SM100_MMA_F16BF16_SSISJ_SJ_fLi128ELi64ELNS4_4UMMA5MajorE0ELSP_0ELNSO_7ScaleInE0ELSQ_0EEEEEENS4_6LayoutINS5_IJSB_SB_SB_EEENS5_IJNSA_ILi0EEESV_SV_EEEEENS5_IJNS4_10UnderscoreESY_SY_EEEEENS4_23SM90_TMA_LOAD_MULTICASTENS4_14ComposedLayoutINS4_7SwizzleILi2ELi4ELi3EEENS4_18smem_ptr_flag_bitsILi16EEENST_INS5_IJNSA_ILi8EEESH_EEENS5_IJSH_SB_EEEEEEEvNS4_8identityENS4_13SM90_TMA_LOADES1B_vS1C_EENS_8epilogue10collective18CollectiveEpilogueINS1F_23Sm100TmaWarpSpecializedILi3ELi2ELi32ELb1ELb0EEEJSI_NS5_IJNST_ISF_SB_EENST_ISH_SB_EEEEESJ_SK_SJ_SK_NS1F_6fusion15FusionCallbacksIS1J_NS1N_17LinearCombinationISJ_fSJ_fLNS_15FloatRoundStyleE2EEESI_S1M_JEEENS4_5SM1004TMEM4LOAD26SM100_TMEM_LOAD_32dp32b32xES1D_S1B_NS4_39AutoVectorizingCopyWithAssumedAlignmentILi128EEENS4_14SM90_TMA_STOREES1B_S1Y_S1Y_EEEvvEEEEvNT_6ParamsE,"",@"SHT_CUDA_INFO"
	.sectionflags	@""
	.align	4


	//----- nvinfo : EIATTR_CUDA_API_VERSION
	.align		4
        /*0000*/ 	.byte	0x04, 0x37
        /*0002*/ 	.short	(.L_31 - .L_30)
.L_30:
        /*0004*/ 	.word	0x00000082


	//----- nvinfo : EIATTR_KPARAM_INFO
	.align		4
.L_31:
        /*0008*/ 	.byte	0x04, 0x17
        /*000a*/ 	.short	(.L_33 - .L_32)
.L_32:
        /*000c*/ 	.word	0x00000000
        /*0010*/ 	.short	0x0000
        /*0012*/ 	.short	0x0000
        /*0014*/ 	.byte	0x00, 0xf0, 0x01, 0x20


	//----- nvinfo : EIATTR_AT_ENTRY_FRAGMENTS
	.align		4
.L_33:
        /*0018*/ 	.byte	0x04, 0x4f
        /*001a*/ 	.short	(.L_35 - .L_34)


	//   ....[0]....
.L_34:
        /*001c*/ 	.word	0x00000006


	//----- nvinfo : EIATTR_RESERVED_SMEM_USED
	.align		4
.L_35:
        /*0020*/ 	.byte	0x01, 0x41
	.zero		2


	//----- nvinfo : EIATTR_SPARSE_MMA_MASK
	.align		4
        /*0024*/ 	.byte	0x03, 0x50
        /*0026*/ 	.short	0x0000


	//----- nvinfo : EIATTR_TCGEN05_1CTA_USED
	.align		4
        /*0028*/ 	.byte	0x01, 0x51
	.zero		2


	//----- nvinfo : EIATTR_MAXREG_COUNT
	.align		4
        /*002c*/ 	.byte	0x03, 0x1b
        /*002e*/ 	.short	0x00ff


	//----- nvinfo : EIATTR_NUM_BARRIERS
	.align		4
        /*0030*/ 	.byte	0x02, 0x4c
        /*0032*/ 	.byte	0x07
	.zero		1


	//----- nvinfo : EIATTR_EXTERNS
	.align		4
        /*0034*/ 	.byte	0x04, 0x0f
        /*0036*/ 	.short	(.L_37 - .L_36)


	//   ....[0]....
	.align		4
.L_36:
        /*0038*/ 	.word	index@(__assertfail)


	//----- nvinfo : EIATTR_MERCURY_ISA_VERSION
	.align		4
.L_37:
        /*003c*/ 	.byte	0x03, 0x5f
        /*003e*/ 	.short	0x0101


	//----- nvinfo : EIATTR_INT_WARP_WIDE_INSTR_OFFSETS
	.align		4
        /*0040*/ 	.byte	0x04, 0x31
        /*0042*/ 	.short	(.L_39 - .L_38)


	//   ....[0]....
.L_38:
        /*0044*/ 	.word	0x00003b30


	//   ....[1]....
        /*0048*/ 	.word	0x00003b50


	//   ....[2]....
        /*004c*/ 	.word	0x00003b80


	//   ....[3]....
        /*0050*/ 	.word	0x00004760


	//   ....[4]....
        /*0054*/ 	.word	0x000047e0


	//   ....[5]....
        /*0058*/ 	.word	0x000048f0


	//   ....[6]....
        /*005c*/ 	.word	0x00004a00


	//----- nvinfo : EIATTR_COOP_GROUP_MASK_REGIDS
	.align		4
.L_39:
        /*0060*/ 	.byte	0x04, 0x29
        /*0062*/ 	.short	(.L_41 - .L_40)


	//   ....[0]....
.L_40:
        /*0064*/ 	.word	0xffffffff


	//   ....[1]....
        /*0068*/ 	.word	0xffffffff


	//   ....[2]....
        /*006c*/ 	.word	0xffffffff


	//   ....[3]....
        /*0070*/ 	.word	0xffffffff


	//   ....[4]....
        /*0074*/ 	.word	0xffffffff


	//   ....[5]....
        /*0078*/ 	.word	0xffffffff


	//   ....[6]....
        /*007c*/ 	.word	0xffffffff


	//   ....[7]....
        /*0080*/ 	.word	0xffffffff


	//   ....[8]....
        /*0084*/ 	.word	0xffffffff


	//   ....[9]....
        /*0088*/ 	.word	0xffffffff


	//   ....[10]....
        /*008c*/ 	.word	0xffffffff


	//   ....[11]....
        /*0090*/ 	.word	0xffffffff


	//   ....[12]....
        /*0094*/ 	.word	0xffffffff


	//   ....[13]....
        /*0098*/ 	.word	0xffffffff


	//----- nvinfo : EIATTR_COOP_GROUP_INSTR_OFFSETS
	.align		4
.L_41:
        /*009c*/ 	.byte	0x04, 0x28
        /*009e*/ 	.short	(.L_43 - .L_42)


	//   ....[0]....
.L_42:
        /*00a0*/ 	.word	0x00000080


	//   ....[1]....
        /*00a4*/ 	.word	0x000004f0


	//   ....[2]....
        /*00a8*/ 	.word	0x00000680


	//   ....[3]....
        /*00ac*/ 	.word	0x00000800


	//   ....[4]....
        /*00b0*/ 	.word	0x00000900


	//   ....[5]....
        /*00b4*/ 	.word	0x00000a70


	//   ....[6]....
        /*00b8*/ 	.word	0x00000c10


	//   ....[7]....
        /*00bc*/ 	.word	0x00000dc0


	//   ....[8]....
        /*00c0*/ 	.word	0x00002000


	//   ....[9]....
        /*00c4*/ 	.word	0x00002e60


	//   ....[10]....
        /*00c8*/ 	.word	0x00003070


	//   ....[11]....
        /*00cc*/ 	.word	0x000030a0


	//   ....[12]....
        /*00d0*/ 	.word	0x00003a10


	//   ....[13]....
        /*00d4*/ 	.word	0x00003c40


	//----- nvinfo : EIATTR_VRC_CTA_INIT_COUNT
	.align		4
.L_43:
        /*00d8*/ 	.byte	0x02, 0x4a
        /*00da*/ 	.byte	0x80
	.zero		1


	//----- nvinfo : EIATTR_SYSCALL_OFFSETS
	.align		4
        /*00dc*/ 	.byte	0x04, 0x46
        /*00de*/ 	.short	(.L_45 - .L_44)


	//   ....[0]....
.L_44:
        /*00e0*/ 	.word	0x000056f0


	//   ....[1]....
        /*00e4*/ 	.word	0x000057e0


	//   ....[2]....
        /*00e8*/ 	.word	0x00006080


	//   ....[3]....
        /*00ec*/ 	.word	0x00006d50


	//----- nvinfo : EIATTR_MBARRIER_INSTR_OFFSETS
	.align		4
.L_45:
        /*00f0*/ 	.byte	0x04, 0x39
        /*00f2*/ 	.short	(.L_47 - .L_46)


	//   ....[0]....
.L_46:
        /*00f4*/ 	.word	0x00000610
        /*00f8*/ 	.word	0x000000ff
        /*00fc*/ 	.word	0x00000000
        /*0100*/ 	.short	0x0100
        /*0102*/ 	.byte	0x04
	.zero		1


	//   ....[1]....
        /*0104*/ 	.word	0x00000620
        /*0108*/ 	.word	0x000000ff
        /*010c*/ 	.word	0x00000018
        /*0110*/ 	.short	0x0100
        /*0112*/ 	.byte	0x04
	.zero		1


	//   ....[2]....
        /*0114*/ 	.word	0x00000630
        /*0118*/ 	.word	0x000000ff
        /*011c*/ 	.word	0x00000008
        /*0120*/ 	.short	0x0100
        /*0122*/ 	.byte	0x04
	.zero		1


	//   ....[3]....
        /*0124*/ 	.word	0x00000640
        /*0128*/ 	.word	0x000000ff
        /*012c*/ 	.word	0x00000020
        /*0130*/ 	.short	0x0100
        /*0132*/ 	.byte	0x04
	.zero		1


	//   ....[4]....
        /*0134*/ 	.word	0x00000650
        /*0138*/ 	.word	0x000000ff
        /*013c*/ 	.word	0x00000010
        /*0140*/ 	.short	0x0100
        /*0142*/ 	.byte	0x04
	.zero		1


	//   ....[5]....
        /*0144*/ 	.word	0x00000660
        /*0148*/ 	.word	0x000000ff
        /*014c*/ 	.word	0x00000028
        /*0150*/ 	.short	0x0100
        /*0152*/ 	.byte	0x04
	.zero		1


	//   ....[6]....
        /*0154*/ 	.word	0x00000790
        /*0158*/ 	.word	0x000000ff
        /*015c*/ 	.word	0x00000030
        /*0160*/ 	.short	0x0100
        /*0162*/ 	.byte	0x04
	.zero		1


	//   ....[7]....
        /*0164*/ 	.word	0x000007a0
        /*0168*/ 	.word	0x000000ff
        /*016c*/ 	.word	0x00000048
        /*0170*/ 	.short	0x0100
        /*0172*/ 	.byte	0x04
	.zero		1


	//   ....[8]....
        /*0174*/ 	.word	0x000007b0
        /*0178*/ 	.word	0x000000ff
        /*017c*/ 	.word	0x00000038
        /*0180*/ 	.short	0x0100
        /*0182*/ 	.byte	0x04
	.zero		1


	//   ....[9]....
        /*0184*/ 	.word	0x000007c0
        /*0188*/ 	.word	0x000000ff
        /*018c*/ 	.word	0x00000050
        /*0190*/ 	.short	0x0100
        /*0192*/ 	.byte	0x04
	.zero		1


	//   ....[10]....
        /*0194*/ 	.word	0x000007d0
        /*0198*/ 	.word	0x000000ff
        /*019c*/ 	.word	0x00000040
        /*01a0*/ 	.short	0x0100
        /*01a2*/ 	.byte	0x04
	.zero		1


	//   ....[11]....
        /*01a4*/ 	.word	0x000007e0
        /*01a8*/ 	.word	0x000000ff
        /*01ac*/ 	.word	0x00000058
        /*01b0*/ 	.short	0x0100
        /*01b2*/ 	.byte	0x04
	.zero		1


	//   ....[12]....
        /*01b4*/ 	.word	0x000008d0
        /*01b8*/ 	.word	0x000000ff
        /*01bc*/ 	.word	0x00000060
        /*01c0*/ 	.short	0x0100
        /*01c2*/ 	.byte	0x06
	.zero		1


	//   ....[13]....
        /*01c4*/ 	.word	0x000008e0
        /*01c8*/ 	.word	0x000000ff
        /*01cc*/ 	.word	0x00000068
        /*01d0*/ 	.short	0x0100
        /*01d2*/ 	.byte	0x06
	.zero		1


	//   ....[14]....
        /*01d4*/ 	.word	0x00000a20
        /*01d8*/ 	.word	0x000000ff
        /*01dc*/ 	.word	0x00000070
        /*01e0*/ 	.short	0x0100
        /*01e2*/ 	.byte	0x06
	.zero		1


	//   ....[15]....
        /*01e4*/ 	.word	0x00000a30
        /*01e8*/ 	.word	0x000000ff
        /*01ec*/ 	.word	0x00000080
        /*01f0*/ 	.short	0x0100
        /*01f2*/ 	.byte	0x06
	.zero		1


	//   ....[16]....
        /*01f4*/ 	.word	0x00000a40
        /*01f8*/ 	.word	0x000000ff
        /*01fc*/ 	.word	0x00000078
        /*0200*/ 	.short	0x0100
        /*0202*/ 	.byte	0x06
	.zero		1


	//   ....[17]....
        /*0204*/ 	.word	0x00000a50
        /*0208*/ 	.word	0x000000ff
        /*020c*/ 	.word	0x00000088
        /*0210*/ 	.short	0x0100
        /*0212*/ 	.byte	0x06
	.zero		1


	//   ....[18]....
        /*0214*/ 	.word	0x00000b80
        /*0218*/ 	.word	0x000000ff
        /*021c*/ 	.word	0x00000090
        /*0220*/ 	.short	0x0100
        /*0222*/ 	.byte	0x04
	.zero		1


	//   ....[19]....
        /*0224*/ 	.word	0x00000b90
        /*0228*/ 	.word	0x000000ff
        /*022c*/ 	.word	0x000000b0
        /*0230*/ 	.short	0x0100
        /*0232*/ 	.byte	0x04
	.zero		1


	//   ....[20]....
        /*0234*/ 	.word	0x00000ba0
        /*0238*/ 	.word	0x000000ff
        /*023c*/ 	.word	0x00000098
        /*0240*/ 	.short	0x0100
        /*0242*/ 	.byte	0x04
	.zero		1


	//   ....[21]....
        /*0244*/ 	.word	0x00000bb0
        /*0248*/ 	.word	0x000000ff
        /*024c*/ 	.word	0x000000b8
        /*0250*/ 	.short	0x0100
        /*0252*/ 	.byte	0x04
	.zero		1


	//   ....[22]....
        /*0254*/ 	.word	0x00000bc0
        /*0258*/ 	.word	0x000000ff
        /*025c*/ 	.word	0x000000a0
        /*0260*/ 	.short	0x0100
        /*0262*/ 	.byte	0x04
	.zero		1


	//   ....[23]....
        /*0264*/ 	.word	0x00000bd0
        /*0268*/ 	.word	0x000000ff
        /*026c*/ 	.word	0x000000c0
        /*0270*/ 	.short	0x0100
        /*0272*/ 	.byte	0x04
	.zero		1


	//   ....[24]....
        /*0274*/ 	.word	0x00000be0
        /*0278*/ 	.word	0x000000ff
        /*027c*/ 	.word	0x000000a8
        /*0280*/ 	.short	0x0100
        /*0282*/ 	.byte	0x04
	.zero		1


	//   ....[25]....
        /*0284*/ 	.word	0x00000bf0
        /*0288*/ 	.word	0x000000ff
        /*028c*/ 	.word	0x000000c8
        /*0290*/ 	.short	0x0100
        /*0292*/ 	.byte	0x04
	.zero		1


	//   ....[26]....
        /*0294*/ 	.word	0x00000ce0
        /*0298*/ 	.word	0x000000ff
        /*029c*/ 	.word	0x000000d0
        /*02a0*/ 	.short	0x0100
        /*02a2*/ 	.byte	0x04
	.zero		1


	//   ....[27]....
        /*02a4*/ 	.word	0x00000cf0
        /*02a8*/ 	.word	0x000000ff
        /*02ac*/ 	.word	0x000000e0
        /*02b0*/ 	.short	0x0100
        /*02b2*/ 	.byte	0x04
	.zero		1


	//   ....[28]....
        /*02b4*/ 	.word	0x00000d00
        /*02b8*/ 	.word	0x000000ff
        /*02bc*/ 	.word	0x000000d8
        /*02c0*/ 	.short	0x0100
        /*02c2*/ 	.byte	0x04
	.zero		1


	//   ....[29]....
        /*02c4*/ 	.word	0x00000d10
        /*02c8*/ 	.word	0x000000ff
        /*02cc*/ 	.word	0x000000e8
        /*02d0*/ 	.short	0x0100
        /*02d2*/ 	.byte	0x04
	.zero		1


	//   ....[30]....
        /*02d4*/ 	.word	0x000018a0
        /*02d8*/ 	.word	0x00000000
        /*02dc*/ 	.word	0x000000e0
        /*02e0*/ 	.short	0x010a
        /*02e2*/ 	.byte	0xff
	.zero		1


	//   ....[31]....
        /*02e4*/ 	.word	0x000018c0
        /*02e8*/ 	.word	0x00000000
        /*02ec*/ 	.word	0x000000d0
        /*02f0*/ 	.short	0x0101
        /*02f2*/ 	.byte	0xff
	.zero		1


	//   ....[32]....
        /*02f4*/ 	.word	0x00001980
        /*02f8*/ 	.word	0x000000ff
        /*02fc*/ 	.word	0x00000018
        /*0300*/ 	.short	0x010a
        /*0302*/ 	.byte	0x04
	.zero		1


	//   ....[33]....
        /*0304*/ 	.word	0x00001a00
        /*0308*/ 	.word	0x000000ff
        /*030c*/ 	.word	0x00000018
        /*0310*/ 	.short	0x010a
        /*0312*/ 	.byte	0x21
	.zero		1


	//   ....[34]....
        /*0314*/ 	.word	0x00001ba0
        /*0318*/ 	.word	0x000000ff
        /*031c*/ 	.word	0x00000018
        /*0320*/ 	.short	0x010a
        /*0322*/ 	.byte	0x07
	.zero		1


	//   ....[35]....
        /*0324*/ 	.word	0x00001cc0
        /*0328*/ 	.word	0x000000ff
        /*032c*/ 	.word	0x00000068
        /*0330*/ 	.short	0x0101
        /*0332*/ 	.byte	0x0d
	.zero		1


	//   ....[36]....
        /*0334*/ 	.word	0x00001ce0
        /*0338*/ 	.word	0x000000ff
        /*033c*/ 	.word	0x00000018
        /*0340*/ 	.short	0x010a
        /*0342*/ 	.byte	0x04
	.zero		1


	//   ....[37]....
        /*0344*/ 	.word	0x00001d60
        /*0348*/ 	.word	0x000000ff
        /*034c*/ 	.word	0x00000018
        /*0350*/ 	.short	0x010a
        /*0352*/ 	.byte	0x11
	.zero		1


	//   ....[38]....
        /*0354*/ 	.word	0x00001ef0
        /*0358*/ 	.word	0x000000ff
        /*035c*/ 	.word	0x00000018
        /*0360*/ 	.short	0x010a
        /*0362*/ 	.byte	0x06
	.zero		1


	//   ....[39]....
        /*0364*/ 	.word	0x00002030
        /*0368*/ 	.word	0x00000003
        /*036c*/ 	.word	0x00000070
        /*0370*/ 	.short	0x010a
        /*0372*/ 	.byte	0xff
	.zero		1


	//   ....[40]....
        /*0374*/ 	.word	0x00002180
        /*0378*/ 	.word	0x00000000
        /*037c*/ 	.word	0x00000000
        /*0380*/ 	.short	0x0101
        /*0382*/ 	.byte	0xff
	.zero		1


	//   ....[41]....
        /*0384*/ 	.word	0x00002740
        /*0388*/ 	.word	0x000000ff
        /*038c*/ 	.word	0x00000000
        /*0390*/ 	.short	0x010a
        /*0392*/ 	.byte	0x04
	.zero		1


	//   ....[42]....
        /*0394*/ 	.word	0x000027d0
        /*0398*/ 	.word	0x000000ff
        /*039c*/ 	.word	0x00000000
        /*03a0*/ 	.short	0x010a
        /*03a2*/ 	.byte	0x05
	.zero		1


	//   ....[43]....
        /*03a4*/ 	.word	0x00002870
        /*03a8*/ 	.word	0x00000000
        /*03ac*/ 	.word	0x00000000
        /*03b0*/ 	.short	0x010a
        /*03b2*/ 	.byte	0xff
	.zero		1


	//   ....[44]....
        /*03b4*/ 	.word	0x000029b0
        /*03b8*/ 	.word	0x00000002
        /*03bc*/ 	.word	0x000000d0
        /*03c0*/ 	.short	0x010a
        /*03c2*/ 	.byte	0xff
	.zero		1


	//   ....[45]....
        /*03c4*/ 	.word	0x00002a10
        /*03c8*/ 	.word	0x00000004
        /*03cc*/ 	.word	0x00000000
        /*03d0*/ 	.short	0x0101
        /*03d2*/ 	.byte	0xff
	.zero		1


	//   ....[46]....
        /*03d4*/ 	.word	0x00002a30
        /*03d8*/ 	.word	0x000000ff
        /*03dc*/ 	.word	0x00000080
        /*03e0*/ 	.short	0x010a
        /*03e2*/ 	.byte	0x04
	.zero		1


	//   ....[47]....
        /*03e4*/ 	.word	0x00002b50
        /*03e8*/ 	.word	0x00000002
        /*03ec*/ 	.word	0x00000070
        /*03f0*/ 	.short	0x010a
        /*03f2*/ 	.byte	0xff
	.zero		1


	//   ....[48]....
        /*03f4*/ 	.word	0x00002c60
        /*03f8*/ 	.word	0x00000002
        /*03fc*/ 	.word	0x00000000
        /*0400*/ 	.short	0x0101
        /*0402*/ 	.byte	0xff
	.zero		1


	//   ....[49]....
        /*0404*/ 	.word	0x00002cf0
        /*0408*/ 	.word	0x000000ff
        /*040c*/ 	.word	0x00000080
        /*0410*/ 	.short	0x0106
        /*0412*/ 	.byte	0x04
	.zero		1


	//   ....[50]....
        /*0414*/ 	.word	0x00002d10
        /*0418*/ 	.word	0x000000ff
        /*041c*/ 	.word	0x00000080
        /*0420*/ 	.short	0x010a
        /*0422*/ 	.byte	0x04
	.zero		1


	//   ....[51]....
        /*0424*/ 	.word	0x00002da0
        /*0428*/ 	.word	0x000000ff
        /*042c*/ 	.word	0x00000080
        /*0430*/ 	.short	0x0106
        /*0432*/ 	.byte	0x07
	.zero		1


	//   ....[52]....
        /*0434*/ 	.word	0x00002de0
        /*0438*/ 	.word	0x00000000
        /*043c*/ 	.word	0x00000080
        /*0440*/ 	.short	0x010a
        /*0442*/ 	.byte	0xff
	.zero		1


	//   ....[53]....
        /*0444*/ 	.word	0x00003300
        /*0448*/ 	.word	0x00000000
        /*044c*/ 	.word	0x00000070
        /*0450*/ 	.short	0x010a
        /*0452*/ 	.byte	0xff
	.zero		1


	//   ....[54]....
        /*0454*/ 	.word	0x00003410
        /*0458*/ 	.word	0x00000003
        /*045c*/ 	.word	0x00000000
        /*0460*/ 	.short	0x0101
        /*0462*/ 	.byte	0xff
	.zero		1


	//   ....[55]....
        /*0464*/ 	.word	0x00003420
        /*0468*/ 	.word	0x000000ff
        /*046c*/ 	.word	0x00000000
        /*0470*/ 	.short	0x010a
        /*0472*/ 	.byte	0x04
	.zero		1


	//   ....[56]....
        /*0474*/ 	.word	0x00003440
        /*0478*/ 	.word	0x000000ff
        /*047c*/ 	.word	0x000000b0
        /*0480*/ 	.short	0x010a
        /*0482*/ 	.byte	0x16
	.zero		1


	//   ....[57]....
        /*0484*/ 	.word	0x00003510
        /*0488*/ 	.word	0x000000ff
        /*048c*/ 	.word	0x00000000
        /*0490*/ 	.short	0x010a
        /*0492*/ 	.byte	0x05
	.zero		1


	//   ....[58]....
        /*0494*/ 	.word	0x00003650
        /*0498*/ 	.word	0x000000ff
        /*049c*/ 	.word	0x00000000
        /*04a0*/ 	.short	0x010a
        /*04a2*/ 	.byte	0x04
	.zero		1


	//   ....[59]....
        /*04a4*/ 	.word	0x00003840
        /*04a8*/ 	.word	0x000000ff
        /*04ac*/ 	.word	0x00000000
        /*04b0*/ 	.short	0x010a
        /*04b2*/ 	.byte	0x04
	.zero		1


	//   ....[60]....
        /*04b4*/ 	.word	0x000038d0
        /*04b8*/ 	.word	0x000000ff
        /*04bc*/ 	.word	0x00000000
        /*04c0*/ 	.short	0x010a
        /*04c2*/ 	.byte	0x05
	.zero		1


	//   ....[61]....
        /*04c4*/ 	.word	0x00003960
        /*04c8*/ 	.word	0x000000ff
        /*04cc*/ 	.word	0x00000000
        /*04d0*/ 	.short	0x010a
        /*04d2*/ 	.byte	0x05
	.zero		1


	//   ....[62]....
        /*04d4*/ 	.word	0x000039f0
        /*04d8*/ 	.word	0x000000ff
        /*04dc*/ 	.word	0x00000000
        /*04e0*/ 	.short	0x010a
        /*04e2*/ 	.byte	0x04
	.zero		1


	//   ....[63]....
        /*04e4*/ 	.word	0x00003e90
        /*04e8*/ 	.word	0x0000000c
        /*04ec*/ 	.word	0x00000070
        /*04f0*/ 	.short	0x010a
        /*04f2*/ 	.byte	0xff
	.zero		1


	//   ....[64]....
        /*04f4*/ 	.word	0x00004000
        /*04f8*/ 	.word	0x00000000
        /*04fc*/ 	.word	0x00000000
        /*0500*/ 	.short	0x0101
        /*0502*/ 	.byte	0xff
	.zero		1


	//   ....[65]....
        /*0504*/ 	.word	0x00004480
        /*0508*/ 	.word	0x000000ff
        /*050c*/ 	.word	0x00000068
        /*0510*/ 	.short	0x010a
        /*0512*/ 	.byte	0x18
	.zero		1


	//   ....[66]....
        /*0514*/ 	.word	0x00004640
        /*0518*/ 	.word	0x000000ff
        /*051c*/ 	.word	0x00000048
        /*0520*/ 	.short	0x010a
        /*0522*/ 	.byte	0x04
	.zero		1


	//   ....[67]....
        /*0524*/ 	.word	0x00004820
        /*0528*/ 	.word	0x000000ff
        /*052c*/ 	.word	0x00000030
        /*0530*/ 	.short	0x010b
        /*0532*/ 	.byte	0x04
	.zero		1


	//   ....[68]....
        /*0534*/ 	.word	0x00004830
        /*0538*/ 	.word	0x000000ff
        /*053c*/ 	.word	0x00000000
        /*0540*/ 	.short	0x0101
        /*0542*/ 	.byte	0x14
	.zero		1


	//   ....[69]....
        /*0544*/ 	.word	0x00004840
        /*0548*/ 	.word	0x000000ff
        /*054c*/ 	.word	0x00000048
        /*0550*/ 	.short	0x010a
        /*0552*/ 	.byte	0x05
	.zero		1


	//   ....[70]....
        /*0554*/ 	.word	0x00004a40
        /*0558*/ 	.word	0x000000ff
        /*055c*/ 	.word	0x00000030
        /*0560*/ 	.short	0x010b
        /*0562*/ 	.byte	0x05
	.zero		1


	//   ....[71]....
        /*0564*/ 	.word	0x00004a50
        /*0568*/ 	.word	0x000000ff
        /*056c*/ 	.word	0x00000000
        /*0570*/ 	.short	0x0101
        /*0572*/ 	.byte	0x04
	.zero		1


	//   ....[72]....
        /*0574*/ 	.word	0x00004af0
        /*0578*/ 	.word	0x000000ff
        /*057c*/ 	.word	0x00000000
        /*0580*/ 	.short	0x010a
        /*0582*/ 	.byte	0x04
	.zero		1


	//   ....[73]....
        /*0584*/ 	.word	0x00004b80
        /*0588*/ 	.word	0x000000ff
        /*058c*/ 	.word	0x00000000
        /*0590*/ 	.short	0x010a
        /*0592*/ 	.byte	0x05
	.zero		1


	//   ....[74]....
        /*0594*/ 	.word	0x00004c20
        /*0598*/ 	.word	0x00000000
        /*059c*/ 	.word	0x00000000
        /*05a0*/ 	.short	0x010a
        /*05a2*/ 	.byte	0xff
	.zero		1


	//   ....[75]....
        /*05a4*/ 	.word	0x00004f80
        /*05a8*/ 	.word	0x00000003
        /*05ac*/ 	.word	0x00000070
        /*05b0*/ 	.short	0x010a
        /*05b2*/ 	.byte	0xff
	.zero		1


	//   ....[76]....
        /*05b4*/ 	.word	0x00005100
        /*05b8*/ 	.word	0x00000000
        /*05bc*/ 	.word	0x00000000
        /*05c0*/ 	.short	0x0101
        /*05c2*/ 	.byte	0xff
	.zero		1


	//   ....[77]....
        /*05c4*/ 	.word	0x00005cd0
        /*05c8*/ 	.word	0x00000000
        /*05cc*/ 	.word	0x00000030
        /*05d0*/ 	.short	0x010a
        /*05d2*/ 	.byte	0xff
	.zero		1


	//   ....[78]....
        /*05d4*/ 	.word	0x00005d40
        /*05d8*/ 	.word	0x00000066
        /*05dc*/ 	.word	0x00000090
        /*05e0*/ 	.short	0x010a
        /*05e2*/ 	.byte	0xff
	.zero		1


	//   ....[79]....
        /*05e4*/ 	.word	0x00005e30
        /*05e8*/ 	.word	0x00000000
        /*05ec*/ 	.word	0x00000030
        /*05f0*/ 	.short	0x010a
        /*05f2*/ 	.byte	0xff
	.zero		1


	//   ....[80]....
        /*05f4*/ 	.word	0x00005f60
        /*05f8*/ 	.word	0x00000066
        /*05fc*/ 	.word	0x00000090
        /*0600*/ 	.short	0x010a
        /*0602*/ 	.byte	0xff
	.zero		1


	//   ....[81]....
        /*0604*/ 	.word	0x00006a90
        /*0608*/ 	.word	0x00000000
        /*060c*/ 	.word	0x00000000
        /*0610*/ 	.short	0x0101
        /*0612*/ 	.byte	0xff
	.zero		1


	//   ....[82]....
        /*0614*/ 	.word	0x00006aa0
        /*0618*/ 	.word	0x00000003
        /*061c*/ 	.word	0x00000030
        /*0620*/ 	.short	0x010a
        /*0622*/ 	.byte	0xff
	.zero		1


	//   ....[83]....
        /*0624*/ 	.word	0x00006b70
        /*0628*/ 	.word	0x00000003
        /*062c*/ 	.word	0x00000030
        /*0630*/ 	.short	0x010a
        /*0632*/ 	.byte	0xff
	.zero		1


	//   ....[84]....
        /*0634*/ 	.word	0x00006fd0
        /*0638*/ 	.word	0x000000ff
        /*063c*/ 	.word	0x00000000
        /*0640*/ 	.short	0x0101
        /*0642*/ 	.byte	0x05
	.zero		1


	//   ....[85]....
        /*0644*/ 	.word	0x00007830
        /*0648*/ 	.word	0x00000002
        /*064c*/ 	.word	0x00000000
        /*0650*/ 	.short	0x0101
        /*0652*/ 	.byte	0xff
	.zero		1


	//   ....[86]....
        /*0654*/ 	.word	0x00007af0
        /*0658*/ 	.word	0x000000ff
        /*065c*/ 	.word	0x00000000
        /*0660*/ 	.short	0x0101
        /*0662*/ 	.byte	0x04
	.zero		1


	//   ....[87]....
        /*0664*/ 	.word	0x00007b10
        /*0668*/ 	.word	0x00000000
        /*066c*/ 	.word	0x000000e0
        /*0670*/ 	.short	0x010a
        /*0672*/ 	.byte	0xff
	.zero		1


	//   ....[88]....
        /*0674*/ 	.word	0x00007b70
        /*0678*/ 	.word	0x00000000
        /*067c*/ 	.word	0x00000018
        /*0680*/ 	.short	0x010a
        /*0682*/ 	.byte	0xff
	.zero		1


	//   ....[89]....
        /*0684*/ 	.word	0x00007bd0
        /*0688*/ 	.word	0x00000000
        /*068c*/ 	.word	0x00000018
        /*0690*/ 	.short	0x010a
        /*0692*/ 	.byte	0xff
	.zero		1


	//   ....[90]....
        /*0694*/ 	.word	0x00007c20
        /*0698*/ 	.word	0x00000003
        /*069c*/ 	.word	0x00000070
        /*06a0*/ 	.short	0x010a
        /*06a2*/ 	.byte	0xff
	.zero		1


	//   ....[91]....
        /*06a4*/ 	.word	0x00007c80
        /*06a8*/ 	.word	0x00000000
        /*06ac*/ 	.word	0x00000000
        /*06b0*/ 	.short	0x010a
        /*06b2*/ 	.byte	0xff
	.zero		1


	//   ....[92]....
        /*06b4*/ 	.word	0x00007ce0
        /*06b8*/ 	.word	0x00000000
        /*06bc*/ 	.word	0x00000000
        /*06c0*/ 	.short	0x010a
        /*06c2*/ 	.byte	0xff
	.zero		1


	//   ....[93]....
        /*06c4*/ 	.word	0x00007d30
        /*06c8*/ 	.word	0x00000002
        /*06cc*/ 	.word	0x000000d0
        /*06d0*/ 	.short	0x010a
        /*06d2*/ 	.byte	0xff
	.zero		1


	//   ....[94]....
        /*06d4*/ 	.word	0x00007d90
        /*06d8*/ 	.word	0x00000002
        /*06dc*/ 	.word	0x00000080
        /*06e0*/ 	.short	0x010a
        /*06e2*/ 	.byte	0xff
	.zero		1


	//   ....[95]....
        /*06e4*/ 	.word	0x00007de0
        /*06e8*/ 	.word	0x00000002
        /*06ec*/ 	.word	0x00000070
        /*06f0*/ 	.short	0x010a
        /*06f2*/ 	.byte	0xff
	.zero		1


	//   ....[96]....
        /*06f4*/ 	.word	0x00007e40
        /*06f8*/ 	.word	0x00000000
        /*06fc*/ 	.word	0x00000080
        /*0700*/ 	.short	0x010a
        /*0702*/ 	.byte	0xff
	.zero		1


	//   ....[97]....
        /*0704*/ 	.word	0x00007e90
        /*0708*/ 	.word	0x00000000
        /*070c*/ 	.word	0x00000070
        /*0710*/ 	.short	0x010a
        /*0712*/ 	.byte	0xff
	.zero		1


	//   ....[98]....
        /*0714*/ 	.word	0x00007ef0
        /*0718*/ 	.word	0x00000003
        /*071c*/ 	.word	0x000000b0
        /*0720*/ 	.short	0x010a
        /*0722*/ 	.byte	0xff
	.zero		1


	//   ....[99]....
        /*0724*/ 	.word	0x00007f50
        /*0728*/ 	.word	0x00000000
        /*072c*/ 	.word	0x00000000
        /*0730*/ 	.short	0x010a
        /*0732*/ 	.byte	0xff
	.zero		1


	//   ....[100]....
        /*0734*/ 	.word	0x00007fb0
        /*0738*/ 	.word	0x00000000
        /*073c*/ 	.word	0x00000000
        /*0740*/ 	.short	0x010a
        /*0742*/ 	.byte	0xff
	.zero		1


	//   ....[101]....
        /*0744*/ 	.word	0x00008010
        /*0748*/ 	.word	0x00000000
        /*074c*/ 	.word	0x00000000
        /*0750*/ 	.short	0x010a
        /*0752*/ 	.byte	0xff
	.zero		1


	//   ....[102]....
        /*0754*/ 	.word	0x00008070
        /*0758*/ 	.word	0x00000000
        /*075c*/ 	.word	0x00000000
        /*0760*/ 	.short	0x010a
        /*0762*/ 	.byte	0xff
	.zero		1


	//   ....[103]....
        /*0764*/ 	.word	0x000080d0
        /*0768*/ 	.word	0x00000000
        /*076c*/ 	.word	0x00000000
        /*0770*/ 	.short	0x010a
        /*0772*/ 	.byte	0xff
	.zero		1


	//   ....[104]....
        /*0774*/ 	.word	0x00008120
        /*0778*/ 	.word	0x0000000c
        /*077c*/ 	.word	0x00000070
        /*0780*/ 	.short	0x010a
        /*0782*/ 	.byte	0xff
	.zero		1


	//   ....[105]....
        /*0784*/ 	.word	0x00008180
        /*0788*/ 	.word	0x00000000
        /*078c*/ 	.word	0x00000068
        /*0790*/ 	.short	0x010a
        /*0792*/ 	.byte	0xff
	.zero		1


	//   ....[106]....
        /*0794*/ 	.word	0x000081e0
        /*0798*/ 	.word	0x00000000
        /*079c*/ 	.word	0x00000048
        /*07a0*/ 	.short	0x010a
        /*07a2*/ 	.byte	0xff
	.zero		1


	//   ....[107]....
        /*07a4*/ 	.word	0x00008240
        /*07a8*/ 	.word	0x00000009
        /*07ac*/ 	.word	0x00000048
        /*07b0*/ 	.short	0x010a
        /*07b2*/ 	.byte	0xff
	.zero		1


	//   ....[108]....
        /*07b4*/ 	.word	0x000082a0
        /*07b8*/ 	.word	0x00000000
        /*07bc*/ 	.word	0x00000000
        /*07c0*/ 	.short	0x010a
        /*07c2*/ 	.byte	0xff
	.zero		1


	//   ....[109]....
        /*07c4*/ 	.word	0x00008300
        /*07c8*/ 	.word	0x00000000
        /*07cc*/ 	.word	0x00000000
        /*07d0*/ 	.short	0x010a
        /*07d2*/ 	.byte	0xff
	.zero		1


	//   ....[110]....
        /*07d4*/ 	.word	0x00008350
        /*07d8*/ 	.word	0x00000003
        /*07dc*/ 	.word	0x00000070
        /*07e0*/ 	.short	0x010a
        /*07e2*/ 	.byte	0xff
	.zero		1


	//   ....[111]....
        /*07e4*/ 	.word	0x000083a0
        /*07e8*/ 	.word	0x00000000
        /*07ec*/ 	.word	0x00000030
        /*07f0*/ 	.short	0x010a
        /*07f2*/ 	.byte	0xff
	.zero		1


	//   ....[112]....
        /*07f4*/ 	.word	0x000083f0
        /*07f8*/ 	.word	0x00000066
        /*07fc*/ 	.word	0x00000090
        /*0800*/ 	.short	0x010a
        /*0802*/ 	.byte	0xff
	.zero		1


	//   ....[113]....
        /*0804*/ 	.word	0x00008440
        /*0808*/ 	.word	0x00000003
        /*080c*/ 	.word	0x00000030
        /*0810*/ 	.short	0x010a
        /*0812*/ 	.byte	0xff
	.zero		1


	//----- nvinfo : EIATTR_NUM_MBARRIERS
	.align		4
.L_47:
        /*0814*/ 	.byte	0x03, 0x38
        /*0816*/ 	.short	0x001e


	//----- nvinfo : EIATTR_EXIT_INSTR_OFFSETS
	.align		4
        /*0818*/ 	.byte	0x04, 0x1c
        /*081a*/ 	.short	(.L_49 - .L_48)


	//   ....[0]....
.L_48:
        /*081c*/ 	.word	0x000028a0


	//   ....[1]....
        /*0820*/ 	.word	0x00002db0


	//   ....[2]....
        /*0824*/ 	.word	0x00002e10


	//   ....[3]....
        /*0828*/ 	.word	0x00003c50


	//   ....[4]....
        /*082c*/ 	.word	0x00004c50


	//   ....[5]....
        /*0830*/ 	.word	0x00004c90


	//   ....[6]....
        /*0834*/ 	.word	0x000079d0


	//   ....[7]....
        /*0838*/ 	.word	0x00007a50


	//   ....[8]....
        /*083c*/ 	.word	0x00007a80


	//   ....[9]....
        /*0840*/ 	.word	0x00007b00


	//----- nvinfo : EIATTR_MAX_THREADS
	.align		4
.L_49:
        /*0844*/ 	.byte	0x04, 0x05
        /*0846*/ 	.short	(.L_51 - .L_50)
.L_50:
        /*0848*/ 	.word	0x00000100
        /*084c*/ 	.word	0x00000001
        /*0850*/ 	.word	0x00000001


	//----- nvinfo : EIATTR_CRS_STACK_SIZE
	.align		4
.L_51:
        /*0854*/ 	.byte	0x04, 0x1e
        /*0856*/ 	.short	(.L_53 - .L_52)
.L_52:
        /*0858*/ 	.word	0x00000000


	//----- nvinfo : EIATTR_CBANK_PARAM_SIZE
	.align		4
.L_53:
        /*085c*/ 	.byte	0x03, 0x19
        /*085e*/ 	.short	0x0800


	//----- nvinfo : EIATTR_PARAM_CBANK
	.align		4
        /*0860*/ 	.byte	0x04, 0x0a
        /*0862*/ 	.short	(.L_55 - .L_54)
	.align		4
.L_54:
        /*0864*/ 	.word	index@(.nv.constant0._ZN7cutlass13device_kernelINS_4gemm6kernel13GemmUniversalIN4cute5tupleIJiiiiEEENS1_10collective13CollectiveMmaINS1_35MainloopSm100TmaUmmaWarpSpecializedILi3ELi2ELi4ENS5_IJNS4_1CILi1EEENSA_ILi2EEESB_EEEEENS5_IJNSA_ILi128EEENSA_ILi64EEENSA_ILi32EEEEEENS_6half_tENS5_IJlSB_lEEESJ_SK_NS4_8TiledMMAINS4_8MMA_AtomIJNS4_20SM100_MMA_F16BF16_SSISJ_SJ_fLi128ELi64ELNS4_4UMMA5MajorE0ELSP_0ELNSO_7ScaleInE0ELSQ_0EEEEEENS4_6LayoutINS5_IJSB_SB_SB_EEENS5_IJNSA_ILi0EEESV_SV_EEEEENS5_IJNS4_10UnderscoreESY_SY_EEEEENS4_23SM90_TMA_LOAD_MULTICASTENS4_14ComposedLayoutINS4_7SwizzleILi2ELi4ELi3EEENS4_18smem_ptr_flag_bitsILi16EEENST_INS5_IJNSA_ILi8EEESH_EEENS5_IJSH_SB_EEEEEEEvNS4_8identityENS4_13SM90_TMA_LOADES1B_vS1C_EENS_8epilogue10collective18CollectiveEpilogueINS1F_23Sm100TmaWarpSpecializedILi3ELi2ELi32ELb1ELb0EEEJSI_NS5_IJNST_ISF_SB_EENST_ISH_SB_EEEEESJ_SK_SJ_SK_NS1F_6fusion15FusionCallbacksIS1J_NS1N_17LinearCombinationISJ_fSJ_fLNS_15FloatRoundStyleE2EEESI_S1M_JEEENS4_5SM1004TMEM4LOAD26SM100_TMEM_LOAD_32dp32b32xES1D_S1B_NS4_39AutoVectorizingCopyWithAssumedAlignmentILi128EEENS4_14SM90_TMA_STOREES1B_S1Y_S1Y_EEEvvEEEEvNT_6ParamsE)
        /*0868*/ 	.short	0x0380
        /*086a*/ 	.short	0x0800


	//----- nvinfo : EIATTR_SW_WAR
	.align		4
.L_55:
        /*086c*/ 	.byte	0x04, 0x36
        /*086e*/ 	.short	(.L_57 - .L_56)
.L_56:
        /*0870*/ 	.word	0x00000008
.L_57:


//--------------------- .nv.callgraph             --------------------------
	.section	.nv.callgraph,"",@"SHT_CUDA_CALLGRAPH"
	.align	4
	.sectionentsize	8
	.align		4
        /*0000*/ 	.word	0x00000000
	.align		4
        /*0004*/ 	.word	0xffffffff
	.align		4
        /*0008*/ 	.word	index@(_ZN7cutlass13device_kernelINS_4gemm6kernel13GemmUniversalIN4cute5tupleIJiiiiEEENS1_10collective13CollectiveMmaINS1_35MainloopSm100TmaUmmaWarpSpecializedILi3ELi2ELi4ENS5_IJNS4_1CILi1EEENSA_ILi2EEESB_EEEEENS5_IJNSA_ILi128EEENSA_ILi64EEENSA_ILi32EEEEEENS_6half_tENS5_IJlSB_lEEESJ_SK_NS4_8TiledMMAINS4_8MMA_AtomIJNS4_20SM100_MMA_F16BF16_SSISJ_SJ_fLi128ELi64ELNS4_4UMMA5MajorE0ELSP_0ELNSO_7ScaleInE0ELSQ_0EEEEEENS4_6LayoutINS5_IJSB_SB_SB_EEENS5_IJNSA_ILi0EEESV_SV_EEEEENS5_IJNS4_10UnderscoreESY_SY_EEEEENS4_23SM90_TMA_LOAD_MULTICASTENS4_14ComposedLayoutINS4_7SwizzleILi2ELi4ELi3EEENS4_18smem_ptr_flag_bitsILi16EEENST_INS5_IJNSA_ILi8EEESH_EEENS5_IJSH_SB_EEEEEEEvNS4_8identityENS4_13SM90_TMA_LOADES1B_vS1C_EENS_8epilogue10collective18CollectiveEpilogueINS1F_23Sm100TmaWarpSpecializedILi3ELi2ELi32ELb1ELb0EEEJSI_NS5_IJNST_ISF_SB_EENST_ISH_SB_EEEEESJ_SK_SJ_SK_NS1F_6fusion15FusionCallbacksIS1J_NS1N_17LinearCombinationISJ_fSJ_fLNS_15FloatRoundStyleE2EEESI_S1M_JEEENS4_5SM1004TMEM4LOAD26SM100_TMEM_LOAD_32dp32b32xES1D_S1B_NS4_39AutoVectorizingCopyWithAssumedAlignmentILi128EEENS4_14SM90_TMA_STOREES1B_S1Y_S1Y_EEEvvEEEEvNT_6ParamsE)
	.align		4
        /*000c*/ 	.word	index@(__assertfail)
	.align		4
        /*0010*/ 	.word	0x00000000
	.align		4
        /*0014*/ 	.word	0xfffffffe
	.align		4
        /*0018*/ 	.word	0x00000000
	.align		4
        /*001c*/ 	.word	0xfffffffd
	.align		4
        /*0020*/ 	.word	0x00000000
	.align		4
        /*0024*/ 	.word	0xfffffffc


//--------------------- .nv.constant4             --------------------------
	.section	.nv.constant4,"a",@progbits
	.align	8
	.align		8
.nv.constant4:
        /*0000*/ 	.dword	__assertfail
	.align		8
        /*0008*/ 	.dword	__unnamed_1
	.align		8
        /*0010*/ 	.dword	__unnamed_2
	.align		8
        /*0018*/ 	.dword	_ZN39_INTERNAL_58cd3911_4_k_cu_fef2a082_61624cuda3std3__45__cpo5beginE
	.align		8
        /*0020*/ 	.dword	_ZN39_INTERNAL_58cd3911_4_k_cu_fef2a082_61624cuda3std3__45__cpo3endE
	.align		8
        /*0028*/ 	.dword	_ZN39_INTERNAL_58cd3911_4_k_cu_fef2a082_61624cuda3std3__45__cpo6cbeginE
	.align		8
        /*0030*/ 	.dword	_ZN39_INTERNAL_58cd3911_4_k_cu_fef2a082_61624cuda3std3__45__cpo4cendE
	.align		8
        /*0038*/ 	.dword	_ZN39_INTERNAL_58cd3911_4_k_cu_fef2a082_61624cuda3std3__441_GLOBAL__N__58cd3911_4_k_cu_fef2a082_61626ignoreE
	.align		8
        /*0040*/ 	.dword	_ZN39_INTERNAL_58cd3911_4_k_cu_fef2a082_61624cuda3std3__419piecewise_constructE
	.align		8
        /*0048*/ 	.dword	_ZN39_INTERNAL_58cd3911_4_k_cu_fef2a082_61624cuda3std3__48in_placeE
	.align		8
        /*0050*/ 	.dword	_ZN39_INTERNAL_58cd3911_4_k_cu_fef2a082_61624cuda3std6ranges3__45__cpo4swapE
	.align		8
        /*0058*/ 	.dword	_ZN39_INTERNAL_58cd3911_4_k_cu_fef2a082_61624cuda3std6ranges3__45__cpo9iter_moveE
	.align		8
        /*0060*/ 	.dword	_ZN39_INTERNAL_58cd3911_4_k_cu_fef2a082_61624cute7productE
	.align		8
        /*0068*/ 	.dword	_ZN39_INTERNAL_58cd3911_4_k_cu_fef2a082_61624cute1_E
	.align		8
        /*0070*/ 	.dword	$str$25
	.align		8
        /*0078*/ 	.dword	$str$26
	.align		8
        /*0080*/ 	.dword	$str$27
	.align		8
        /*0088*/ 	.dword	$str$28


//--------------------- .text._ZN7cutlass13device_kernelINS_4gemm6kernel13GemmUniversalIN4cute5tupleIJiiiiEEENS1_10collective13CollectiveMmaINS1_35MainloopSm100TmaUmmaWarpSpecializedILi3ELi2ELi4ENS5_IJNS4_1CILi1EEENSA_ILi2EEESB_EEEEENS5_IJNSA_ILi128EEENSA_ILi64EEENSA_ILi32EEEEEENS_6half_tENS5_IJlSB_lEEESJ_SK_NS4_8TiledMMAINS4_8MMA_AtomIJNS4_20SM100_MMA_F16BF16_SSISJ_SJ_fLi128ELi64ELNS4_4UMMA5MajorE0ELSP_0ELNSO_7ScaleInE0ELSQ_0EEEEEENS4_6LayoutINS5_IJSB_SB_SB_EEENS5_IJNSA_ILi0EEESV_SV_EEEEENS5_IJNS4_10UnderscoreESY_SY_EEEEENS4_23SM90_TMA_LOAD_MULTICASTENS4_14ComposedLayoutINS4_7SwizzleILi2ELi4ELi3EEENS4_18smem_ptr_flag_bitsILi16EEENST_INS5_IJNSA_ILi8EEESH_EEENS5_IJSH_SB_EEEEEEEvNS4_8identityENS4_13SM90_TMA_LOADES1B_vS1C_EENS_8epilogue10collective18CollectiveEpilogueINS1F_23Sm100TmaWarpSpecializedILi3ELi2ELi32ELb1ELb0EEEJSI_NS5_IJNST_ISF_SB_EENST_ISH_SB_EEEEESJ_SK_SJ_SK_NS1F_6fusion15FusionCallbacksIS1J_NS1N_17LinearCombinationISJ_fSJ_fLNS_15FloatRoundStyleE2EEESI_S1M_JEEENS4_5SM1004TMEM4LOAD26SM100_TMEM_LOAD_32dp32b32xES1D_S1B_NS4_39AutoVectorizingCopyWithAssumedAlignmentILi128EEENS4_14SM90_TMA_STOREES1B_S1Y_S1Y_EEEvvEEEEvNT_6ParamsE --------------------------
	.section	.text._ZN7cutlass13device_kernelINS_4gemm6kernel13GemmUniversalIN4cute5tupleIJiiiiEEENS1_10collective13CollectiveMmaINS1_35MainloopSm100TmaUmmaWarpSpecializedILi3ELi2ELi4ENS5_IJNS4_1CILi1EEENSA_ILi2EEESB_EEEEENS5_IJNSA_ILi128EEENSA_ILi64EEENSA_ILi32EEEEEENS_6half_tENS5_IJlSB_lEEESJ_SK_NS4_8TiledMMAINS4_8MMA_AtomIJNS4_20SM100_MMA_F16BF16_SSISJ_SJ_fLi128ELi64ELNS4_4UMMA5MajorE0ELSP_0ELNSO_7ScaleInE0ELSQ_0EEEEEENS4_6LayoutINS5_IJSB_SB_SB_EEENS5_IJNSA_ILi0EEESV_SV_EEEEENS5_IJNS4_10UnderscoreESY_SY_EEEEENS4_23SM90_TMA_LOAD_MULTICASTENS4_14ComposedLayoutINS4_7SwizzleILi2ELi4ELi3EEENS4_18smem_ptr_flag_bitsILi16EEENST_INS5_IJNSA_ILi8EEESH_EEENS5_IJSH_SB_EEEEEEEvNS4_8identityENS4_13SM90_TMA_LOADES1B_vS1C_EENS_8epilogue10collective18CollectiveEpilogueINS1F_23Sm100TmaWarpSpecializedILi3ELi2ELi32ELb1ELb0EEEJSI_NS5_IJNST_ISF_SB_EENST_ISH_SB_EEEEESJ_SK_SJ_SK_NS1F_6fusion15FusionCallbacksIS1J_NS1N_17LinearCombinationISJ_fSJ_fLNS_15FloatRoundStyleE2EEESI_S1M_JEEENS4_5SM1004TMEM4LOAD26SM100_TMEM_LOAD_32dp32b32xES1D_S1B_NS4_39AutoVectorizingCopyWithAssumedAlignmentILi128EEENS4_14SM90_TMA_STOREES1B_S1Y_S1Y_EEEvvEEEEvNT_6ParamsE,"ax",@progbits
	.align	128
.text._ZN7cutlass13device_kernelINS_4gemm6kernel13GemmUniversalIN4cute5tupleIJiiiiEEENS1_10collective13CollectiveMmaINS1_35MainloopSm100TmaUmmaWarpSpecializedILi3ELi2ELi4ENS5_IJNS4_1CILi1EEENSA_ILi2EEESB_EEEEENS5_IJNSA_ILi128EEENSA_ILi64EEENSA_ILi32EEEEEENS_6half_tENS5_IJlSB_lEEESJ_SK_NS4_8TiledMMAINS4_8MMA_AtomIJNS4_20SM100_MMA_F16BF16_SSISJ_SJ_fLi128ELi64ELNS4_4UMMA5MajorE0ELSP_0ELNSO_7ScaleInE0ELSQ_0EEEEEENS4_6LayoutINS5_IJSB_SB_SB_EEENS5_IJNSA_ILi0EEESV_SV_EEEEENS5_IJNS4_10UnderscoreESY_SY_EEEEENS4_23SM90_TMA_LOAD_MULTICASTENS4_14ComposedLayoutINS4_7SwizzleILi2ELi4ELi3EEENS4_18smem_ptr_flag_bitsILi16EEENST_INS5_IJNSA_ILi8EEESH_EEENS5_IJSH_SB_EEEEEEEvNS4_8identityENS4_13SM90_TMA_LOADES1B_vS1C_EENS_8epilogue10collective18CollectiveEpilogueINS1F_23Sm100TmaWarpSpecializedILi3ELi2ELi32ELb1ELb0EEEJSI_NS5_IJNST_ISF_SB_EENST_ISH_SB_EEEEESJ_SK_SJ_SK_NS1F_6fusion15FusionCallbacksIS1J_NS1N_17LinearCombinationISJ_fSJ_fLNS_15FloatRoundStyleE2EEESI_S1M_JEEENS4_5SM1004TMEM4LOAD26SM100_TMEM_LOAD_32dp32b32xES1D_S1B_NS4_39AutoVectorizingCopyWithAssumedAlignmentILi128EEENS4_14SM90_TMA_STOREES1B_S1Y_S1Y_EEEvvEEEEvNT_6ParamsE:
        .type           _ZN7cutlass13device_kernelINS_4gemm6kernel13GemmUniversalIN4cute5tupleIJiiiiEEENS1_10collective13CollectiveMmaINS1_35MainloopSm100TmaUmmaWarpSpecializedILi3ELi2ELi4ENS5_IJNS4_1CILi1EEENSA_ILi2EEESB_EEEEENS5_IJNSA_ILi128EEENSA_ILi64EEENSA_ILi32EEEEEENS_6half_tENS5_IJlSB_lEEESJ_SK_NS4_8TiledMMAINS4_8MMA_AtomIJNS4_20SM100_MMA_F16BF16_SSISJ_SJ_fLi128ELi64ELNS4_4UMMA5MajorE0ELSP_0ELNSO_7ScaleInE0ELSQ_0EEEEEENS4_6LayoutINS5_IJSB_SB_SB_EEENS5_IJNSA_ILi0EEESV_SV_EEEEENS5_IJNS4_10UnderscoreESY_SY_EEEEENS4_23SM90_TMA_LOAD_MULTICASTENS4_14ComposedLayoutINS4_7SwizzleILi2ELi4ELi3EEENS4_18smem_ptr_flag_bitsILi16EEENST_INS5_IJNSA_ILi8EEESH_EEENS5_IJSH_SB_EEEEEEEvNS4_8identityENS4_13SM90_TMA_LOADES1B_vS1C_EENS_8epilogue10collective18CollectiveEpilogueINS1F_23Sm100TmaWarpSpecializedILi3ELi2ELi32ELb1ELb0EEEJSI_NS5_IJNST_ISF_SB_EENST_ISH_SB_EEEEESJ_SK_SJ_SK_NS1F_6fusion15FusionCallbacksIS1J_NS1N_17LinearCombinationISJ_fSJ_fLNS_15FloatRoundStyleE2EEESI_S1M_JEEENS4_5SM1004TMEM4LOAD26SM100_TMEM_LOAD_32dp32b32xES1D_S1B_NS4_39AutoVectorizingCopyWithAssumedAlignmentILi128EEENS4_14SM90_TMA_STOREES1B_S1Y_S1Y_EEEvvEEEEvNT_6ParamsE,@function
        .size           _ZN7cutlass13device_kernelINS_4gemm6kernel13GemmUniversalIN4cute5tupleIJiiiiEEENS1_10collective13CollectiveMmaINS1_35MainloopSm100TmaUmmaWarpSpecializedILi3ELi2ELi4ENS5_IJNS4_1CILi1EEENSA_ILi2EEESB_EEEEENS5_IJNSA_ILi128EEENSA_ILi64EEENSA_ILi32EEEEEENS_6half_tENS5_IJlSB_lEEESJ_SK_NS4_8TiledMMAINS4_8MMA_AtomIJNS4_20SM100_MMA_F16BF16_SSISJ_SJ_fLi128ELi64ELNS4_4UMMA5MajorE0ELSP_0ELNSO_7ScaleInE0ELSQ_0EEEEEENS4_6LayoutINS5_IJSB_SB_SB_EEENS5_IJNSA_ILi0EEESV_SV_EEEEENS5_IJNS4_10UnderscoreESY_SY_EEEEENS4_23SM90_TMA_LOAD_MULTICASTENS4_14ComposedLayoutINS4_7SwizzleILi2ELi4ELi3EEENS4_18smem_ptr_flag_bitsILi16EEENST_INS5_IJNSA_ILi8EEESH_EEENS5_IJSH_SB_EEEEEEEvNS4_8identityENS4_13SM90_TMA_LOADES1B_vS1C_EENS_8epilogue10collective18CollectiveEpilogueINS1F_23Sm100TmaWarpSpecializedILi3ELi2ELi32ELb1ELb0EEEJSI_NS5_IJNST_ISF_SB_EENST_ISH_SB_EEEEESJ_SK_SJ_SK_NS1F_6fusion15FusionCallbacksIS1J_NS1N_17LinearCombinationISJ_fSJ_fLNS_15FloatRoundStyleE2EEESI_S1M_JEEENS4_5SM1004TMEM4LOAD26SM100_TMEM_LOAD_32dp32b32xES1D_S1B_NS4_39AutoVectorizingCopyWithAssumedAlignmentILi128EEENS4_14SM90_TMA_STOREES1B_S1Y_S1Y_EEEvvEEEEvNT_6ParamsE,(.L_x_158 - _ZN7cutlass13device_kernelINS_4gemm6kernel13GemmUniversalIN4cute5tupleIJiiiiEEENS1_10collective13CollectiveMmaINS1_35MainloopSm100TmaUmmaWarpSpecializedILi3ELi2ELi4ENS5_IJNS4_1CILi1EEENSA_ILi2EEESB_EEEEENS5_IJNSA_ILi128EEENSA_ILi64EEENSA_ILi32EEEEEENS_6half_tENS5_IJlSB_lEEESJ_SK_NS4_8TiledMMAINS4_8MMA_AtomIJNS4_20SM100_MMA_F16BF16_SSISJ_SJ_fLi128ELi64ELNS4_4UMMA5MajorE0ELSP_0ELNSO_7ScaleInE0ELSQ_0EEEEEENS4_6LayoutINS5_IJSB_SB_SB_EEENS5_IJNSA_ILi0EEESV_SV_EEEEENS5_IJNS4_10UnderscoreESY_SY_EEEEENS4_23SM90_TMA_LOAD_MULTICASTENS4_14ComposedLayoutINS4_7SwizzleILi2ELi4ELi3EEENS4_18smem_ptr_flag_bitsILi16EEENST_INS5_IJNSA_ILi8EEESH_EEENS5_IJSH_SB_EEEEEEEvNS4_8identityENS4_13SM90_TMA_LOADES1B_vS1C_EENS_8epilogue10collective18CollectiveEpilogueINS1F_23Sm100TmaWarpSpecializedILi3ELi2ELi32ELb1ELb0EEEJSI_NS5_IJNST_ISF_SB_EENST_ISH_SB_EEEEESJ_SK_SJ_SK_NS1F_6fusion15FusionCallbacksIS1J_NS1N_17LinearCombinationISJ_fSJ_fLNS_15FloatRoundStyleE2EEESI_S1M_JEEENS4_5SM1004TMEM4LOAD26SM100_TMEM_LOAD_32dp32b32xES1D_S1B_NS4_39AutoVectorizingCopyWithAssumedAlignmentILi128EEENS4_14SM90_TMA_STOREES1B_S1Y_S1Y_EEEvvEEEEvNT_6ParamsE)
        .other          _ZN7cutlass13device_kernelINS_4gemm6kernel13GemmUniversalIN4cute5tupleIJiiiiEEENS1_10collective13CollectiveMmaINS1_35MainloopSm100TmaUmmaWarpSpecializedILi3ELi2ELi4ENS5_IJNS4_1CILi1EEENSA_ILi2EEESB_EEEEENS5_IJNSA_ILi128EEENSA_ILi64EEENSA_ILi32EEEEEENS_6half_tENS5_IJlSB_lEEESJ_SK_NS4_8TiledMMAINS4_8MMA_AtomIJNS4_20SM100_MMA_F16BF16_SSISJ_SJ_fLi128ELi64ELNS4_4UMMA5MajorE0ELSP_0ELNSO_7ScaleInE0ELSQ_0EEEEEENS4_6LayoutINS5_IJSB_SB_SB_EEENS5_IJNSA_ILi0EEESV_SV_EEEEENS5_IJNS4_10UnderscoreESY_SY_EEEEENS4_23SM90_TMA_LOAD_MULTICASTENS4_14ComposedLayoutINS4_7SwizzleILi2ELi4ELi3EEENS4_18smem_ptr_flag_bitsILi16EEENST_INS5_IJNSA_ILi8EEESH_EEENS5_IJSH_SB_EEEEEEEvNS4_8identityENS4_13SM90_TMA_LOADES1B_vS1C_EENS_8epilogue10collective18CollectiveEpilogueINS1F_23Sm100TmaWarpSpecializedILi3ELi2ELi32ELb1ELb0EEEJSI_NS5_IJNST_ISF_SB_EENST_ISH_SB_EEEEESJ_SK_SJ_SK_NS1F_6fusion15FusionCallbacksIS1J_NS1N_17LinearCombinationISJ_fSJ_fLNS_15FloatRoundStyleE2EEESI_S1M_JEEENS4_5SM1004TMEM4LOAD26SM100_TMEM_LOAD_32dp32b32xES1D_S1B_NS4_39AutoVectorizingCopyWithAssumedAlignmentILi128EEENS4_14SM90_TMA_STOREES1B_S1Y_S1Y_EEEvvEEEEvNT_6ParamsE,@"STO_CUDA_ENTRY STV_DEFAULT"
_ZN7cutlass13device_kernelINS_4gemm6kernel13GemmUniversalIN4cute5tupleIJiiiiEEENS1_10collective13CollectiveMmaINS1_35MainloopSm100TmaUmmaWarpSpecializedILi3ELi2ELi4ENS5_IJNS4_1CILi1EEENSA_ILi2EEESB_EEEEENS5_IJNSA_ILi128EEENSA_ILi64EEENSA_ILi32EEEEEENS_6half_tENS5_IJlSB_lEEESJ_SK_NS4_8TiledMMAINS4_8MMA_AtomIJNS4_20SM100_MMA_F16BF16_SSISJ_SJ_fLi128ELi64ELNS4_4UMMA5MajorE0ELSP_0ELNSO_7ScaleInE0ELSQ_0EEEEEENS4_6LayoutINS5_IJSB_SB_SB_EEENS5_IJNSA_ILi0EEESV_SV_EEEEENS5_IJNS4_10UnderscoreESY_SY_EEEEENS4_23SM90_TMA_LOAD_MULTICASTENS4_14ComposedLayoutINS4_7SwizzleILi2ELi4ELi3EEENS4_18smem_ptr_flag_bitsILi16EEENST_INS5_IJNSA_ILi8EEESH_EEENS5_IJSH_SB_EEEEEEEvNS4_8identityENS4_13SM90_TMA_LOADES1B_vS1C_EENS_8epilogue10collective18CollectiveEpilogueINS1F_23Sm100TmaWarpSpecializedILi3ELi2ELi32ELb1ELb0EEEJSI_NS5_IJNST_ISF_SB_EENST_ISH_SB_EEEEESJ_SK_SJ_SK_NS1F_6fusion15FusionCallbacksIS1J_NS1N_17LinearCombinationISJ_fSJ_fLNS_15FloatRoundStyleE2EEESI_S1M_JEEENS4_5SM1004TMEM4LOAD26SM100_TMEM_LOAD_32dp32b32xES1D_S1B_NS4_39AutoVectorizingCopyWithAssumedAlignmentILi128EEENS4_14SM90_TMA_STOREES1B_S1Y_S1Y_EEEvvEEEEvNT_6ParamsE:
[----:B------:R-:W1:Y:S01]  /*0000*/  LDC R1, c[0x0][0x37c] ;  /* 0x0000df00ff017b82 */ /* 0x000e620000000800 */
[----:B------:R-:W2:Y:S01]  /*0010*/  S2R R91, SR_TID.X ;  /* 0x00000000005b7919 */ /* 0x000ea20000002100 */
[----:B------:R-:W3:Y:S01]  /*0020*/  LDCU.64 UR8, c[0x0][0x890] ;  /* 0x00011200ff0877ac */ /* 0x000ee20008000a00 */
[----:B------:R-:W-:Y:S02]  /*0030*/  PRMT R84, RZ, 0x7610, R84 ;  /* 0x00007610ff547816 */ /* 0x000fe40000000054 */
[----:B------:R-:W-:Y:S01]  /*0040*/  ELECT P3, URZ, PT ;  /* 0x0000000000ff782f */ /* 0x000fe20003860000 */
[----:B---3--:R-:W-:-:S04]  /*0050*/  UISETP.NE.U32.AND UP0, UPT, UR8, URZ, UPT ;  /* 0x000000ff0800728c */ /* 0x008fc8000bf05070 */
[----:B------:R-:W-:Y:S01]  /*0060*/  UISETP.NE.AND.EX UP0, UPT, UR9, URZ, UPT, UP0 ;  /* 0x000000ff0900728c */ /* 0x000fe2000bf05300 */
[----:B--2---:R-:W-:-:S05]  /*0070*/  SHF.R.U32.HI R85, RZ, 0x5, R91 ;  /* 0x00000005ff557819 */ /* 0x004fca000001165b */
[----:B------:R-:W2:Y:S02]  /*0080*/  SHFL.IDX PT, R0, R85, RZ, 0x1f ;  /* 0x00001fff55007589 */ /* 0x000ea400000e0000 */
[----:B--2---:R-:W-:Y:S01]  /*0090*/  R2UR UR22, R0 ;  /* 0x00000000001672ca */ /* 0x004fe200000e0000 */
[----:B-1----:R-:W-:-:S14]  /*00a0*/  BRA.U UP0, `(.L_x_0) ;  /* 0x0000000100307547 */ /* 0x002fdc000b800000 */
[----:B------:R-:W1:Y:S02]  /*00b0*/  LDCU.64 UR4, c[0x0][0x888] ;  /* 0x00011100ff0477ac */ /* 0x000e640008000a00 */
[----:B-1----:R-:W-:-:S04]  /*00c0*/  UISETP.NE.U32.AND UP0, UPT, UR4, URZ, UPT ;  /* 0x000000ff0400728c */ /* 0x002fc8000bf05070 */
[----:B------:R-:W-:-:S09]  /*00d0*/  UISETP.NE.AND.EX UP0, UPT, UR5, URZ, UPT, UP0 ;  /* 0x000000ff0500728c */ /* 0x000fd2000bf05300 */
[----:B------:R-:W-:Y:S05]  /*00e0*/  BRA.U !UP0, `(.L_x_1) ;  /* 0x0000000108147547 */ /* 0x000fea000b800000 */
[----:B------:R-:W1:Y:S01]  /*00f0*/  LDC.64 R2, c[0x0][0x888] ;  /* 0x00022200ff027b82 */ /* 0x000e620000000a00 */
[----:B------:R-:W1:Y:S02]  /*0100*/  LDCU.64 UR4, c[0x0][0x358] ;  /* 0x00006b00ff0477ac */ /* 0x000e640008000a00 */
[----:B-1----:R1:W5:Y:S01]  /*0110*/  LDG.E R41, desc[UR4][R2.64] ;  /* 0x0000000402297981 */ /* 0x002362000c1e1900 */
[----:B------:R-:W-:Y:S01]  /*0120*/  HFMA2 R84, -RZ, RZ, 0, 5.9604644775390625e-08 ;  /* 0x00000001ff547431 */ /* 0x000fe200000001ff */
[----:B------:R-:W-:Y:S05]  /*0130*/  BRA `(.L_x_0) ;  /* 0x00000000000c7947 */ /* 0x000fea0003800000 */
.L_x_1:
[----:B------:R-:W1:Y:S01]  /*0140*/  LDCU UR4, c[0x0][0x880] ;  /* 0x00011000ff0477ac */ /* 0x000e620008000800 */
[----:B------:R-:W-:Y:S01]  /*0150*/  HFMA2 R84, -RZ, RZ, 0, 5.9604644775390625e-08 ;  /* 0x00000001ff547431 */ /* 0x000fe200000001ff */
[----:B-1----:R-:W-:-:S07]  /*0160*/  MOV R41, UR4 ;  /* 0x0000000400297c02 */ /* 0x002fce0008000f00 */
.L_x_0:
[----:B------:R-:W2:Y:S02]  /*0170*/  LDCU.64 UR4, c[0x0][0x8b0] ;  /* 0x00011600ff0477ac */ /* 0x000ea40008000a00 */
[----:B--2---:R-:W-:-:S04]  /*0180*/  UISETP.NE.U32.AND UP0, UPT, UR4, URZ, UPT ;  /* 0x000000ff0400728c */ /* 0x004fc8000bf05070 */
[----:B------:R-:W-:-:S09]  /*0190*/  UISETP.NE.AND.EX UP0, UPT, UR5, URZ, UPT, UP0 ;  /* 0x000000ff0500728c */ /* 0x000fd2000bf05300 */
[----:B------:R-:W-:Y:S05]  /*01a0*/  BRA.U UP0, `(.L_x_2) ;  /* 0x0000000100287547 */ /* 0x000fea000b800000 */
[----:B------:R-:W2:Y:S02]  /*01b0*/  LDCU.64 UR4, c[0x0][0x8a8] ;  /* 0x00011500ff0477ac */ /* 0x000ea40008000a00 */
[----:B--2---:R-:W-:-:S04]  /*01c0*/  UISETP.NE.U32.AND UP0, UPT, UR4, URZ, UPT ;  /* 0x000000ff0400728c */ /* 0x004fc8000bf05070 */
[----:B------:R-:W-:-:S09]  /*01d0*/  UISETP.NE.AND.EX UP0, UPT, UR5, URZ, UPT, UP0 ;  /* 0x000000ff0500728c */ /* 0x000fd2000bf05300 */
[----:B------:R-:W-:Y:S05]  /*01e0*/  BRA.U !UP0, `(.L_x_3) ;  /* 0x0000000108107547 */ /* 0x000fea000b800000 */
[----:B------:R-:W2:Y:S01]  /*01f0*/  LDC.64 R38, c[0x0][0x8a8] ;  /* 0x00022a00ff267b82 */ /* 0x000ea20000000a00 */
[----:B------:R-:W2:Y:S02]  /*0200*/  LDCU.64 UR4, c[0x0][0x358] ;  /* 0x00006b00ff0477ac */ /* 0x000ea40008000a00 */
[----:B--2---:R2:W5:Y:S01]  /*0210*/  LDG.E R38, desc[UR4][R38.64] ;  /* 0x0000000426267981 */ /* 0x004562000c1e1900 */
[----:B------:R-:W-:Y:S05]  /*0220*/  BRA `(.L_x_2) ;  /* 0x0000000000087947 */ /* 0x000fea0003800000 */
.L_x_3:
[----:B------:R-:W2:Y:S02]  /*0230*/  LDCU UR4, c[0x0][0x8a0] ;  /* 0x00011400ff0477ac */ /* 0x000ea40008000800 */
[----:B--2---:R-:W-:Y:S02]  /*0240*/  MOV R38, UR4 ;  /* 0x0000000400267c02 */ /* 0x004fe40008000f00 */
.L_x_2:
[----:B------:R-:W-:Y:S01]  /*0250*/  IMAD.U32 R0, RZ, RZ, UR22 ;  /* 0x00000016ff007e24 */ /* 0x000fe2000f8e00ff */
[----:B------:R-:W-:Y:S04]  /*0260*/  BSSY.RECONVERGENT B0, `(.L_x_4) ;  /* 0x000000c000007945 */ /* 0x000fe80003800200 */
[C---:B------:R-:W-:Y:S02]  /*0270*/  ISETP.NE.OR P1, PT, R0.reuse, 0x1, !P3 ;  /* 0x000000010000780c */ /* 0x040fe40005f25670 */
[----:B------:R-:W-:-:S11]  /*0280*/  ISETP.NE.OR P0, PT, R0, 0x3, !P3 ;  /* 0x000000030000780c */ /* 0x000fd60005f05670 */
[----:B------:R-:W-:Y:S05]  /*0290*/  @P1 BRA `(.L_x_5) ;  /* 0x0000000000201947 */ /* 0x000fea0003800000 */
[----:B------:R-:W3:Y:S02]  /*02a0*/  LDCU.64 UR4, c[0x0][0x348] ;  /* 0x00006900ff0477ac */ /* 0x000ee40008000a00 */
[----:B---3--:R-:W-:Y:S02]  /*02b0*/  UIADD3 UR6, UP1, UPT, UR4, 0x80, URZ ;  /* 0x0000008004067890 */ /* 0x008fe4000ff3e0ff */
[----:B------:R-:W-:Y:S02]  /*02c0*/  UIADD3 UR4, UP0, UPT, UR4, 0x180, URZ ;  /* 0x0000018004047890 */ /* 0x000fe4000ff1e0ff */
[----:B------:R-:W-:Y:S02]  /*02d0*/  UIADD3.X UR7, UPT, UPT, URZ, UR5, URZ, UP1, !UPT ;  /* 0x00000005ff077290 */ /* 0x000fe40008ffe4ff */
[----:B------:R-:W-:-:S07]  /*02e0*/  UIADD3.X UR5, UPT, UPT, URZ, UR5, URZ, UP0, !UPT ;  /* 0x00000005ff057290 */ /* 0x000fce00087fe4ff */
[----:B------:R3:W-:Y:S02]  /*02f0*/  UTMACCTL.PF [UR6] ;  /* 0x00000000060079b9 */ /* 0x0007e40008040000 */
[----:B------:R3:W-:Y:S02]  /*0300*/  UTMACCTL.PF [UR4] ;  /* 0x00000000040079b9 */ /* 0x0007e40008040000 */
[----:B---3--:R-:W-:Y:S01]  /*0310*/  NOP ;  /* 0x0000000000007918 */ /* 0x008fe20000000000 */
.L_x_5:
[----:B------:R-:W-:Y:S05]  /*0320*/  BSYNC.RECONVERGENT B0 ;  /* 0x0000000000007941 */ /* 0x000fea0003800200 */
.L_x_4:
[----:B------:R-:W-:Y:S04]  /*0330*/  BSSY.RECONVERGENT B0, `(.L_x_6) ;  /* 0x000000a000007945 */ /* 0x000fe80003800200 */
        /* <DEDUP_REMOVED lines=9> */
.L_x_7:
[----:B------:R-:W-:Y:S05]  /*03d0*/  BSYNC.RECONVERGENT B0 ;  /* 0x0000000000007941 */ /* 0x000fea0003800200 */
.L_x_6:
[----:B------:R-:W3:Y:S01]  /*03e0*/  LDCU.64 UR4, c[0x0][0x888] ;  /* 0x00011100ff0477ac */ /* 0x000ee20008000a00 */
[----:B------:R-:W-:Y:S02]  /*03f0*/  UISETP.EQ.U32.AND UP1, UPT, UR8, URZ, UPT ;  /* 0x000000ff0800728c */ /* 0x000fe4000bf22070 */
[----:B------:R-:W-:Y:S02]  /*0400*/  UPLOP3.LUT UP3, UPT, UPT, UPT, UPT, 0x80, 0x8 ;  /* 0x000000000008789c */ /* 0x000fe40003f6f070 */
[----:B---3--:R-:W-:-:S04]  /*0410*/  UISETP.NE.U32.AND UP0, UPT, UR4, URZ, UPT ;  /* 0x000000ff0400728c */ /* 0x008fc8000bf05070 */
[----:B------:R-:W-:-:S04]  /*0420*/  UISETP.NE.AND.EX UP0, UPT, UR5, URZ, UPT, UP0 ;  /* 0x000000ff0500728c */ /* 0x000fc8000bf05300 */
[----:B------:R-:W-:-:S04]  /*0430*/  UISETP.EQ.OR.EX UP2, UPT, UR9, URZ, !UP0, UP1 ;  /* 0x000000ff0900728c */ /* 0x000fc8000c742710 */
[----:B------:R-:W-:-:S06]  /*0440*/  UP2UR UR4, UPR, URZ, 0x4 ;  /* 0x00000004ff047883 */ /* 0x000fcc0008000000 */
[----:B------:R-:W-:Y:S01]  /*0450*/  MOV R88, UR4 ;  /* 0x0000000400587c02 */ /* 0x000fe20008000f00 */
[----:B------:R-:W-:Y:S06]  /*0460*/  BRA.U !UP2, `(.L_x_8) ;  /* 0x000000010a207547 */ /* 0x000fec000b800000 */
[----:B------:R-:W-:Y:S01]  /*0470*/  UISETP.NE.U32.AND UP1, UPT, UR8, URZ, UPT ;  /* 0x000000ff0800728c */ /* 0x000fe2000bf25070 */
[----:B-----5:R-:W-:Y:S01]  /*0480*/  FSETP.NEU.AND P0, PT, R41, RZ, PT ;  /* 0x000000ff2900720b */ /* 0x020fe20003f0d000 */
[----:B------:R-:W-:Y:S02]  /*0490*/  USEL UR4, URZ, 0xffffffff, UP0 ;  /* 0xffffffffff047887 */ /* 0x000fe40008000000 */
[----:B------:R-:W-:-:S10]  /*04a0*/  UISETP.NE.AND.EX UP1, UPT, UR9, URZ, UPT, UP1 ;  /* 0x000000ff0900728c */ /* 0x000fd4000bf25310 */
[----:B------:R-:W-:Y:S01]  /*04b0*/  VOTEU.ANY UP0, P0 ;  /* 0x0000000000ff7886 */ /* 0x000fe20000000100 */
[----:B------:R-:W-:-:S04]  /*04c0*/  @!UP1 USEL UR4, URZ, 0xffffffff, UP0 ;  /* 0xffffffffff049887 */ /* 0x000fc80008000000 */
[----:B------:R-:W-:-:S04]  /*04d0*/  ULOP3.LUT UR4, UR4, 0x1, URZ, 0xc0, !UPT ;  /* 0x0000000104047892 */ /* 0x000fc8000f8ec0ff */
[----:B------:R-:W-:-:S11]  /*04e0*/  UISETP.NE.U32.AND UP3, UPT, UR4, 0x1, UPT ;  /* 0x000000010400788c */ /* 0x000fd6000bf65070 */
.L_x_8:
[----:B-1----:R-:W1:Y:S01]  /*04f0*/  SHFL.IDX PT, R2, R85, RZ, 0x1f ;  /* 0x00001fff55027589 */ /* 0x002e6200000e0000 */
[----:B------:R-:W-:-:S04]  /*0500*/  UISETP.NE.AND UP0, UPT, UR22, 0x2, UPT ;  /* 0x000000021600788c */ /* 0x000fc8000bf05270 */
[----:B------:R-:W-:Y:S01]  /*0510*/  USEL UR37, URZ, 0x1, UP0 ;  /* 0x00000001ff257887 */ /* 0x000fe20008000000 */
[----:B-1----:R-:W-:-:S13]  /*0520*/  ISETP.NE.AND P0, PT, R2, RZ, PT ;  /* 0x000000ff0200720c */ /* 0x002fda0003f05270 */
[----:B------:R-:W-:Y:S05]  /*0530*/  @P0 BRA `(.L_x_9) ;  /* 0x0000000000500947 */ /* 0x000fea0003800000 */
[----:B------:R-:W1:Y:S01]  /*0540*/  S2UR UR4, SR_CgaCtaId ;  /* 0x00000000000479c3 */ /* 0x000e620000008800 */
[----:B------:R-:W-:Y:S01]  /*0550*/  UMOV UR5, 0x400 ;  /* 0x0000040000057882 */ /* 0x000fe20000000000 */
[----:B------:R-:W-:Y:S01]  /*0560*/  UMOV UR8, 0x1 ;  /* 0x0000000100087882 */ /* 0x000fe20000000000 */
[----:B------:R-:W-:Y:S01]  /*0570*/  UMOV UR6, 0x2 ;  /* 0x0000000200067882 */ /* 0x000fe20000000000 */
[----:B------:R-:W-:-:S04]  /*0580*/  UIADD3 UR8, UPT, UPT, -UR8, 0x100000, URZ ;  /* 0x0010000008087890 */ /* 0x000fc8000fffe1ff */
[----:B------:R-:W-:Y:S02]  /*0590*/  USHF.L.U32 UR9, UR8, 0xb, URZ ;  /* 0x0000000b08097899 */ /* 0x000fe400080006ff */
[----:B------:R-:W-:Y:S02]  /*05a0*/  USHF.L.U32 UR8, UR8, 0x1, URZ ;  /* 0x0000000108087899 */ /* 0x000fe400080006ff */
[----:B------:R-:W-:-:S04]  /*05b0*/  UIADD3 UR6, UPT, UPT, -UR6, 0x100000, URZ ;  /* 0x0010000006067890 */ /* 0x000fc8000fffe1ff */
[----:B------:R-:W-:Y:S02]  /*05c0*/  USHF.L.U32 UR7, UR6, 0xb, URZ ;  /* 0x0000000b06077899 */ /* 0x000fe400080006ff */
[----:B------:R-:W-:Y:S01]  /*05d0*/  USHF.L.U32 UR6, UR6, 0x1, URZ ;  /* 0x0000000106067899 */ /* 0x000fe200080006ff */
[----:B------:R-:W-:Y:S01]  /*05e0*/  ELECT P0, URZ, PT ;  /* 0x0000000000ff782f */ /* 0x000fe20003800000 */
[----:B-1----:R-:W-:Y:S01]  /*05f0*/  ULEA UR4, UR4, UR5, 0x18 ;  /* 0x0000000504047291 */ /* 0x002fe2000f8ec0ff */
[----:B------:R-:W1:Y:S11]  /*0600*/  FENCE.VIEW.ASYNC.S ;  /* 0x00000000000073c6 */ /* 0x000e760000000000 */
[----:B-1----:R1:W3:Y:S01]  /*0610*/  SYNCS.EXCH.64 URZ, [UR4], UR8 ;  /* 0x0000000804ff75b2 */ /* 0x0022e20008000100 */
[----:B------:R1:W4:Y:S01]  /*0620*/  SYNCS.EXCH.64 URZ, [UR4+0x18], UR6 ;  /* 0x0000180604ff75b2 */ /* 0x0003220008000100 */
[----:B------:R1:W1:Y:S01]  /*0630*/  SYNCS.EXCH.64 URZ, [UR4+0x8], UR8 ;  /* 0x0000080804ff75b2 */ /* 0x0002620008000100 */
[----:B------:R1:W1:Y:S01]  /*0640*/  SYNCS.EXCH.64 URZ, [UR4+0x20], UR6 ;  /* 0x0000200604ff75b2 */ /* 0x0002620008000100 */
[----:B------:R1:W1:Y:S01]  /*0650*/  SYNCS.EXCH.64 URZ, [UR4+0x10], UR8 ;  /* 0x0000100804ff75b2 */ /* 0x0002620008000100 */
[----:B------:R1:W1:Y:S01]  /*0660*/  SYNCS.EXCH.64 URZ, [UR4+0x28], UR6 ;  /* 0x0000280604ff75b2 */ /* 0x0002620008000100 */
[----:B------:R-:W-:Y:S01]  /*0670*/  NOP ;  /* 0x0000000000007918 */ /* 0x000fe20000000000 */
.L_x_9:
[----:B------:R-:W2:Y:S01]  /*0680*/  SHFL.IDX PT, R2, R85, RZ, 0x1f ;  /* 0x00001fff55027589 */ /* 0x000ea200000e0000 */
[----:B------:R-:W-:Y:S01]  /*0690*/  NOP ;  /* 0x0000000000007918 */ /* 0x000fe20000000000 */
[----:B--2---:R-:W-:-:S13]  /*06a0*/  ISETP.NE.AND P0, PT, R2, 0x1, PT ;  /* 0x000000010200780c */ /* 0x004fda0003f05270 */
[----:B------:R-:W-:Y:S05]  /*06b0*/  @P0 BRA `(.L_x_10) ;  /* 0x0000000000500947 */ /* 0x000fea0003800000 */
[----:B-1----:R-:W1:Y:S01]  /*06c0*/  S2UR UR4, SR_CgaCtaId ;  /* 0x00000000000479c3 */ /* 0x002e620000008800 */
        /* <DEDUP_REMOVED lines=12> */
[----:B-1----:R2:W1:Y:S01]  /*0790*/  SYNCS.EXCH.64 URZ, [UR4+0x30], UR8 ;  /* 0x0000300804ff75b2 */ /* 0x0024620008000100 */
[----:B------:R2:W1:Y:S01]  /*07a0*/  SYNCS.EXCH.64 URZ, [UR4+0x48], UR6 ;  /* 0x0000480604ff75b2 */ /* 0x0004620008000100 */
[----:B------:R2:W1:Y:S01]  /*07b0*/  SYNCS.EXCH.64 URZ, [UR4+0x38], UR8 ;  /* 0x0000380804ff75b2 */ /* 0x0004620008000100 */
[----:B------:R2:W1:Y:S01]  /*07c0*/  SYNCS.EXCH.64 URZ, [UR4+0x50], UR6 ;  /* 0x0000500604ff75b2 */ /* 0x0004620008000100 */
[----:B------:R2:W1:Y:S01]  /*07d0*/  SYNCS.EXCH.64 URZ, [UR4+0x40], UR8 ;  /* 0x0000400804ff75b2 */ /* 0x0004620008000100 */
[----:B------:R2:W1:Y:S02]  /*07e0*/  SYNCS.EXCH.64 URZ, [UR4+0x58], UR6 ;  /* 0x0000580604ff75b2 */ /* 0x0004640008000100 */
[----:B--2---:R-:W-:Y:S01]  /*07f0*/  NOP ;  /* 0x0000000000007918 */ /* 0x004fe20000000000 */
.L_x_10:
[----:B------:R-:W2:Y:S01]  /*0800*/  SHFL.IDX PT, R2, R85, RZ, 0x1f ;  /* 0x00001fff55027589 */ /* 0x000ea200000e0000 */
[----:B------:R-:W-:Y:S01]  /*0810*/  NOP ;  /* 0x0000000000007918 */ /* 0x000fe20000000000 */
[----:B--2---:R-:W-:-:S13]  /*0820*/  ISETP.NE.AND P0, PT, R2, 0x3, PT ;  /* 0x000000030200780c */ /* 0x004fda0003f05270 */
[----:B------:R-:W-:Y:S05]  /*0830*/  @P0 BRA `(.L_x_11) ;  /* 0x0000000000300947 */ /* 0x000fea0003800000 */
[----:B-1----:R-:W1:Y:S01]  /*0840*/  S2UR UR6, SR_CgaCtaId ;  /* 0x00000000000679c3 */ /* 0x002e620000008800 */
[----:B------:R-:W-:Y:S01]  /*0850*/  UMOV UR4, 0x400 ;  /* 0x0000040000047882 */ /* 0x000fe20000000000 */
[----:B------:R-:W-:Y:S01]  /*0860*/  UMOV UR5, 0x20 ;  /* 0x0000002000057882 */ /* 0x000fe20000000000 */
[----:B------:R-:W-:Y:S01]  /*0870*/  ELECT P0, URZ, PT ;  /* 0x0000000000ff782f */ /* 0x000fe20003800000 */
[----:B-1----:R-:W-:Y:S02]  /*0880*/  ULEA UR6, UR6, UR4, 0x18 ;  /* 0x0000000406067291 */ /* 0x002fe4000f8ec0ff */
[----:B------:R-:W-:-:S04]  /*0890*/  UIADD3 UR4, UPT, UPT, -UR5, 0x100000, URZ ;  /* 0x0010000005047890 */ /* 0x000fc8000fffe1ff */
[----:B------:R-:W-:Y:S02]  /*08a0*/  USHF.L.U32 UR5, UR4, 0xb, URZ ;  /* 0x0000000b04057899 */ /* 0x000fe400080006ff */
[----:B------:R-:W-:Y:S01]  /*08b0*/  USHF.L.U32 UR4, UR4, 0x1, URZ ;  /* 0x0000000104047899 */ /* 0x000fe200080006ff */
[----:B------:R-:W1:Y:S11]  /*08c0*/  FENCE.VIEW.ASYNC.S ;  /* 0x00000000000073c6 */ /* 0x000e760000000000 */
[----:B-1----:R2:W1:Y:S01]  /*08d0*/  SYNCS.EXCH.64 URZ, [UR6+0x60], UR4 ;  /* 0x0000600406ff75b2 */ /* 0x0024620008000100 */
[----:B------:R2:W1:Y:S02]  /*08e0*/  SYNCS.EXCH.64 URZ, [UR6+0x68], UR4 ;  /* 0x0000680406ff75b2 */ /* 0x0004640008000100 */
[----:B--2---:R-:W-:Y:S01]  /*08f0*/  NOP ;  /* 0x0000000000007918 */ /* 0x004fe20000000000 */
.L_x_11:
[----:B------:R-:W2:Y:S01]  /*0900*/  SHFL.IDX PT, R2, R85, RZ, 0x1f ;  /* 0x00001fff55027589 */ /* 0x000ea200000e0000 */
[----:B------:R-:W-:Y:S01]  /*0910*/  NOP ;  /* 0x0000000000007918 */ /* 0x000fe20000000000 */
[----:B--2---:R-:W-:-:S13]  /*0920*/  ISETP.NE.AND P0, PT, R2, 0x4, PT ;  /* 0x000000040200780c */ /* 0x004fda0003f05270 */
[----:B------:R-:W-:Y:S05]  /*0930*/  @P0 BRA `(.L_x_12) ;  /* 0x00000000004c0947 */ /* 0x000fea0003800000 */
[----:B-1----:R-:W1:Y:S01]  /*0940*/  S2UR UR6, SR_CgaCtaId ;  /* 0x00000000000679c3 */ /* 0x002e620000008800 */
[----:B------:R-:W-:Y:S01]  /*0950*/  UMOV UR4, 0x1e0 ;  /* 0x000001e000047882 */ /* 0x000fe20000000000 */
[----:B------:R-:W-:Y:S01]  /*0960*/  UMOV UR5, 0x400 ;  /* 0x0000040000057882 */ /* 0x000fe20000000000 */
[----:B------:R-:W-:Y:S01]  /*0970*/  USEL UR4, UR4, 0x1a0, UP3 ;  /* 0x000001a004047887 */ /* 0x000fe20009800000 */
[----:B------:R-:W-:Y:S01]  /*0980*/  UMOV UR8, 0x1 ;  /* 0x0000000100087882 */ /* 0x000fe20000000000 */
[----:B------:R-:W-:Y:S01]  /*0990*/  ELECT P0, URZ, PT ;  /* 0x0000000000ff782f */ /* 0x000fe20003800000 */
[----:B------:R-:W-:-:S04]  /*09a0*/  UIADD3 UR8, UPT, UPT, -UR8, 0x100000, URZ ;  /* 0x0010000008087890 */ /* 0x000fc8000fffe1ff */
[----:B------:R-:W-:Y:S02]  /*09b0*/  USHF.L.U32 UR9, UR8, 0xb, URZ ;  /* 0x0000000b08097899 */ /* 0x000fe400080006ff */
[----:B------:R-:W-:Y:S02]  /*09c0*/  USHF.L.U32 UR8, UR8, 0x1, URZ ;  /* 0x0000000108087899 */ /* 0x000fe400080006ff */
[----:B-1----:R-:W-:Y:S02]  /*09d0*/  ULEA UR6, UR6, UR5, 0x18 ;  /* 0x0000000506067291 */ /* 0x002fe4000f8ec0ff */
[----:B------:R-:W-:-:S04]  /*09e0*/  UIADD3 UR4, UPT, UPT, -UR4, 0x100000, URZ ;  /* 0x0010000004047890 */ /* 0x000fc8000fffe1ff */
[----:B------:R-:W-:Y:S02]  /*09f0*/  USHF.L.U32 UR5, UR4, 0xb, URZ ;  /* 0x0000000b04057899 */ /* 0x000fe400080006ff */
[----:B------:R-:W-:Y:S01]  /*0a00*/  USHF.L.U32 UR4, UR4, 0x1, URZ ;  /* 0x0000000104047899 */ /* 0x000fe200080006ff */
[----:B------:R-:W1:Y:S03]  /*0a10*/  FENCE.VIEW.ASYNC.S ;  /* 0x00000000000073c6 */ /* 0x000e660000000000 */
[----:B-1----:R2:W1:Y:S08]  /*0a20*/  SYNCS.EXCH.64 URZ, [UR6+0x70], UR8 ;  /* 0x0000700806ff75b2 */ /* 0x0024700008000100 */
[----:B------:R2:W1:Y:S01]  /*0a30*/  SYNCS.EXCH.64 URZ, [UR6+0x80], UR4 ;  /* 0x0000800406ff75b2 */ /* 0x0004620008000100 */
[----:B------:R2:W1:Y:S01]  /*0a40*/  SYNCS.EXCH.64 URZ, [UR6+0x78], UR8 ;  /* 0x0000780806ff75b2 */ /* 0x0004620008000100 */
[----:B------:R2:W1:Y:S02]  /*0a50*/  SYNCS.EXCH.64 URZ, [UR6+0x88], UR4 ;  /* 0x0000880406ff75b2 */ /* 0x0004640008000100 */
[----:B--2---:R-:W-:Y:S01]  /*0a60*/  NOP ;  /* 0x0000000000007918 */ /* 0x004fe20000000000 */
.L_x_12:
        /* <DEDUP_REMOVED lines=22> */
[----:B------:R2:W1:Y:S01]  /*0bd0*/  SYNCS.EXCH.64 URZ, [UR4+0xc0], UR6 ;  /* 0x0000c00604ff75b2 */ /* 0x0004620008000100 */
[----:B------:R2:W1:Y:S01]  /*0be0*/  SYNCS.EXCH.64 URZ, [UR4+0xa8], UR8 ;  /* 0x0000a80804ff75b2 */ /* 0x0004620008000100 */
[----:B------:R2:W1:Y:S02]  /*0bf0*/  SYNCS.EXCH.64 URZ, [UR4+0xc8], UR6 ;  /* 0x0000c80604ff75b2 */ /* 0x0004640008000100 */
[----:B--2---:R-:W-:Y:S01]  /*0c00*/  NOP ;  /* 0x0000000000007918 */ /* 0x004fe20000000000 */
.L_x_13:
[----:B------:R-:W2:Y:S01]  /*0c10*/  SHFL.IDX PT, R2, R85, RZ, 0x1f ;  /* 0x00001fff55027589 */ /* 0x000ea200000e0000 */
[----:B------:R-:W-:Y:S01]  /*0c20*/  NOP ;  /* 0x0000000000007918 */ /* 0x000fe20000000000 */
[----:B--2---:R-:W-:-:S13]  /*0c30*/  ISETP.NE.AND P0, PT, R2, 0x3, PT ;  /* 0x000000030200780c */ /* 0x004fda0003f05270 */
[----:B------:R-:W-:Y:S05]  /*0c40*/  @P0 BRA `(.L_x_14) ;  /* 0x0000000000380947 */ /* 0x000fea0003800000 */
[----:B------:R-:W2:Y:S01]  /*0c50*/  S2UR UR5, SR_CgaCtaId ;  /* 0x00000000000579c3 */ /* 0x000ea20000008800 */
[----:B-1----:R-:W-:Y:S01]  /*0c60*/  UMOV UR4, 0x400 ;  /* 0x0000040000047882 */ /* 0x002fe20000000000 */
[----:B------:R-:W-:Y:S01]  /*0c70*/  UMOV UR6, 0x20 ;  /* 0x0000002000067882 */ /* 0x000fe20000000000 */
[----:B------:R-:W-:Y:S01]  /*0c80*/  ELECT P0, URZ, PT ;  /* 0x0000000000ff782f */ /* 0x000fe20003800000 */
[----:B------:R-:W-:-:S04]  /*0c90*/  UIADD3 UR6, UPT, UPT, -UR6, 0x100000, URZ ;  /* 0x0010000006067890 */ /* 0x000fc8000fffe1ff */
[----:B------:R-:W-:Y:S02]  /*0ca0*/  USHF.L.U32 UR7, UR6, 0xb, URZ ;  /* 0x0000000b06077899 */ /* 0x000fe400080006ff */
[----:B------:R-:W-:Y:S02]  /*0cb0*/  USHF.L.U32 UR6, UR6, 0x1, URZ ;  /* 0x0000000106067899 */ /* 0x000fe400080006ff */
[----:B--2---:R-:W-:Y:S01]  /*0cc0*/  ULEA UR4, UR5, UR4, 0x18 ;  /* 0x0000000405047291 */ /* 0x004fe2000f8ec0ff */
[----:B------:R-:W1:Y:S11]  /*0cd0*/  FENCE.VIEW.ASYNC.S ;  /* 0x00000000000073c6 */ /* 0x000e760000000000 */
[----:B-1----:R2:W1:Y:S01]  /*0ce0*/  SYNCS.EXCH.64 URZ, [UR4+0xd0], UR6 ;  /* 0x0000d00604ff75b2 */ /* 0x0024620008000100 */
[----:B------:R2:W1:Y:S01]  /*0cf0*/  SYNCS.EXCH.64 URZ, [UR4+0xe0], UR6 ;  /* 0x0000e00604ff75b2 */ /* 0x0004620008000100 */
[----:B------:R2:W1:Y:S01]  /*0d00*/  SYNCS.EXCH.64 URZ, [UR4+0xd8], UR6 ;  /* 0x0000d80604ff75b2 */ /* 0x0004620008000100 */
[----:B------:R2:W1:Y:S02]  /*0d10*/  SYNCS.EXCH.64 URZ, [UR4+0xe8], UR6 ;  /* 0x0000e80604ff75b2 */ /* 0x0004640008000100 */
[----:B--2---:R-:W-:Y:S01]  /*0d20*/  NOP ;  /* 0x0000000000007918 */ /* 0x004fe20000000000 */
.L_x_14:
[----:B-1----:R-:W1:Y:S01]  /*0d30*/  LDCU UR4, c[0x0][0x36c] ;  /* 0x00006d80ff0477ac */ /* 0x002e620008000800 */
[----:B------:R-:W-:Y:S01]  /*0d40*/  ISETP.NE.OR P3, PT, R0, 0x2, !P3 ;  /* 0x000000020000780c */ /* 0x000fe20005f65670 */
[----:B------:R-:W-:Y:S01]  /*0d50*/  NOP ;  /* 0x0000000000007918 */ /* 0x000fe20000000000 */
[----:B------:R-:W-:Y:S01]  /*0d60*/  LOP3.LUT R0, R91, 0x1f, RZ, 0xc0, !PT ;  /* 0x0000001f5b007812 */ /* 0x000fe200078ec0ff */
[----:B------:R-:W-:Y:S02]  /*0d70*/  UISETP.NE.AND UP4, UPT, UR22, URZ, UPT ;  /* 0x000000ff1600728c */ /* 0x000fe4000bf85270 */
[----:B-1----:R-:W-:-:S09]  /*0d80*/  UISETP.EQ.U32.AND UP5, UPT, UR4, 0x1, UPT ;  /* 0x000000010400788c */ /* 0x002fd2000bfa2070 */
[----:B------:R-:W-:Y:S05]  /*0d90*/  BRA.U !UP5, `(.L_x_15) ;  /* 0x000000010d087547 */ /* 0x000fea000b800000 */
[----:B---34-:R-:W-:Y:S01]  /*0da0*/  UCGABAR_ARV ;  /* 0x00000000000079c7 */ /* 0x018fe20008000000 */
[----:B------:R-:W-:Y:S05]  /*0db0*/  BRA `(.L_x_16) ;  /* 0x0000000000047947 */ /* 0x000fea0003800000 */
.L_x_15:
[----:B---34-:R-:W-:Y:S01]  /*0dc0*/  NOP ;  /* 0x0000000000007918 */ /* 0x018fe20000000000 */
.L_x_16:
[----:B------:R-:W1:Y:S01]  /*0dd0*/  S2UR UR7, SR_CTAID.X ;  /* 0x00000000000779c3 */ /* 0x000e620000002500 */
[----:B------:R-:W-:-:S05]  /*0de0*/  CS2R.32 R87, SR_CgaSize ;  /* 0x0000000000577805 */ /* 0x000fca0000008a00 */
[----:B------:R-:W-:-:S05]  /*0df0*/  IMAD R87, R87, -0xa0, RZ ;  /* 0xffffff6057577824 */ /* 0x000fca00078e02ff */
[----:B------:R-:W-:-:S14]  /*0e00*/  R2UR UR5, R87 ;  /* 0x00000000570572ca */ /* 0x000fdc00000e0000 */
[----:B------:R-:W2:Y:S01]  /*0e10*/  LDCU UR5, c[0x0][UR5+0x2b0] ;  /* 0x00005600050577ac */ /* 0x000ea20008000800 */
[----:B------:R-:W-:-:S05]  /*0e20*/  CS2R.32 R87, SR_CgaSize ;  /* 0x0000000000577805 */ /* 0x000fca0000008a00 */
[----:B------:R-:W-:-:S05]  /*0e30*/  IMAD R87, R87, -0xa0, RZ ;  /* 0xffffff6057577824 */ /* 0x000fca00078e02ff */
[----:B------:R-:W-:-:S14]  /*0e40*/  R2UR UR4, R87 ;  /* 0x00000000570472ca */ /* 0x000fdc00000e0000 */
[----:B------:R-:W3:Y:S01]  /*0e50*/  LDCU UR4, c[0x0][UR4+0x2b4] ;  /* 0x00005680040477ac */ /* 0x000ee20008000800 */
[----:B------:R-:W4:Y:S01]  /*0e60*/  S2UR UR8, SR_CTAID.Y ;  /* 0x00000000000879c3 */ /* 0x000f220000002600 */
[----:B------:R-:W-:-:S05]  /*0e70*/  CS2R.32 R87, SR_CgaSize ;  /* 0x0000000000577805 */ /* 0x000fca0000008a00 */
[----:B------:R-:W-:-:S05]  /*0e80*/  IMAD R87, R87, -0xa0, RZ ;  /* 0xffffff6057577824 */ /* 0x000fca00078e02ff */
[----:B------:R-:W-:-:S14]  /*0e90*/  R2UR UR9, R87 ;  /* 0x00000000570972ca */ /* 0x000fdc00000e0000 */
[----:B------:R-:W3:Y:S01]  /*0ea0*/  LDCU UR9, c[0x0][UR9+0x2a0] ;  /* 0x00005400090977ac */ /* 0x000ee20008000800 */
[----:B------:R-:W-:-:S05]  /*0eb0*/  CS2R.32 R87, SR_CgaSize ;  /* 0x0000000000577805 */ /* 0x000fca0000008a00 */
[----:B------:R-:W-:-:S05]  /*0ec0*/  IMAD R87, R87, -0xa0, RZ ;  /* 0xffffff6057577824 */ /* 0x000fca00078e02ff */
[----:B------:R-:W-:-:S14]  /*0ed0*/  R2UR UR10, R87 ;  /* 0x00000000570a72ca */ /* 0x000fdc00000e0000 */
[----:B------:R-:W3:Y:S01]  /*0ee0*/  LDCU UR10, c[0x0][UR10+0x2a4] ;  /* 0x000054800a0a77ac */ /* 0x000ee20008000800 */
[----:B------:R-:W3:Y:S01]  /*0ef0*/  S2UR UR11, SR_CgaCtaId ;  /* 0x00000000000b79c3 */ /* 0x000ee20000008800 */
[----:B------:R-:W3:Y:S01]  /*0f00*/  LDCU UR23, c[0x0][0xb24] ;  /* 0x00016480ff1777ac */ /* 0x000ee20008000800 */
[----:B------:R-:W3:Y:S01]  /*0f10*/  LDCU UR40, c[0x0][0xb24] ;  /* 0x00016480ff2877ac */ /* 0x000ee20008000800 */
[----:B-1----:R-:W-:-:S05]  /*0f20*/  I2FP.F32.U32 R3, UR7 ;  /* 0x0000000700037c45 */ /* 0x002fca0008201000 */
[----:B------:R-:W1:Y:S01]  /*0f30*/  S2UR UR36, SR_CTAID.Z ;  /* 0x00000000002479c3 */ /* 0x000e620000002700 */
[----:B------:R-:W1:Y:S01]  /*0f40*/  LDCU UR26, c[0x0][0xb30] ;  /* 0x00016600ff1a77ac */ /* 0x000e620008000800 */
[----:B--2---:R-:W-:Y:S01]  /*0f50*/  FMUL R3, R3, UR5 ;  /* 0x0000000503037c20 */ /* 0x004fe20008400000 */
[----:B------:R-:W-:Y:S01]  /*0f60*/  UMOV UR25, UR7 ;  /* 0x0000000700197c82 */ /* 0x000fe20008000000 */
[----:B----4-:R-:W-:Y:S01]  /*0f70*/  I2FP.F32.U32 R2, UR8 ;  /* 0x0000000800027c45 */ /* 0x010fe20008201000 */
[----:B------:R-:W-:-:S03]  /*0f80*/  UMOV UR30, UR8 ;  /* 0x00000008001e7c82 */ /* 0x000fc60008000000 */
[----:B------:R-:W2:Y:S01]  /*0f90*/  F2I.U32.TRUNC.NTZ R3, R3 ;  /* 0x0000000300037305 */ /* 0x000ea2000020f000 */
[----:B---3--:R-:W-:Y:S01]  /*0fa0*/  UISETP.GE.AND UP2, UPT, UR23, 0x1, UPT ;  /* 0x000000011700788c */ /* 0x008fe2000bf46270 */
[----:B------:R-:W-:Y:S01]  /*0fb0*/  FMUL R2, R2, UR4 ;  /* 0x0000000402027c20 */ /* 0x000fe20008400000 */
[----:B------:R-:W-:-:S05]  /*0fc0*/  USHF.L.U32 UR28, UR11, 0xb, URZ ;  /* 0x0000000b0b1c7899 */ /* 0x000fca00080006ff */
[----:B------:R-:W3:Y:S01]  /*0fd0*/  F2I.U32.TRUNC.NTZ R2, R2 ;  /* 0x0000000200027305 */ /* 0x000ee2000020f000 */
[----:B--2---:R-:W-:Y:S02]  /*0fe0*/  R2UR UR4, R3 ;  /* 0x00000000030472ca */ /* 0x004fe400000e0000 */
[----:B---3--:R-:W-:Y:S02]  /*0ff0*/  R2UR UR6, R2 ;  /* 0x00000000020672ca */ /* 0x008fe400000e0000 */
[----:B------:R-:W-:-:S09]  /*1000*/  PRMT R2, RZ, 0x7610, R2 ;  /* 0x00007610ff027816 */ /* 0x000fd20000000002 */
[----:B------:R-:W-:-:S04]  /*1010*/  UIADD3 UR5, UPT, UPT, -UR4, URZ, URZ ;  /* 0x000000ff04057290 */ /* 0x000fc8000fffe1ff */
[----:B------:R-:W-:Y:S02]  /*1020*/  UIMAD UR5, UR9, UR5, UR7 ;  /* 0x00000005090572a4 */ /* 0x000fe4000f8e0207 */
[----:B------:R-:W-:-:S04]  /*1030*/  UIADD3 UR4, UPT, UPT, -UR6, URZ, URZ ;  /* 0x000000ff06047290 */ /* 0x000fc8000fffe1ff */
[----:B------:R-:W-:Y:S01]  /*1040*/  IMAD.U32 R87, RZ, RZ, UR5 ;  /* 0x00000005ff577e24 */ /* 0x000fe2000f8e00ff */
[----:B------:R-:W-:-:S06]  /*1050*/  UIMAD UR4, UR10, UR4, UR8 ;  /* 0x000000040a0472a4 */ /* 0x000fcc000f8e0208 */
[----:B------:R-:W-:Y:S01]  /*1060*/  IMAD.U32 R86, RZ, RZ, UR4 ;  /* 0x00000004ff567e24 */ /* 0x000fe2000f8e00ff */
[----:B-1----:R-:W-:Y:S06]  /*1070*/  BRA.U UP4, `(.L_x_17) ;  /* 0x00000001042c7547 */ /* 0x002fec000b800000 */
[----:B------:R-:W-:Y:S02]  /*1080*/  R2UR UR5, R86 ;  /* 0x00000000560572ca */ /* 0x000fe400000e0000 */
[----:B------:R-:W-:-:S11]  /*1090*/  R2UR UR4, R87 ;  /* 0x00000000570472ca */ /* 0x000fd600000e0000 */
[----:B------:R-:W-:Y:S02]  /*10a0*/  UISETP.NE.AND UP0, UPT, UR5, URZ, UPT ;  /* 0x000000ff0500728c */ /* 0x000fe4000bf05270 */
[----:B------:R-:W-:Y:S02]  /*10b0*/  UISETP.NE.AND UP1, UPT, UR5, 0x1, UPT ;  /* 0x000000010500788c */ /* 0x000fe4000bf25270 */
[----:B------:R-:W-:-:S04]  /*10c0*/  UISETP.EQ.OR UP0, UPT, UR4, URZ, !UP0 ;  /* 0x000000ff0400728c */ /* 0x000fc8000c702670 */
[----:B------:R-:W-:Y:S02]  /*10d0*/  USEL UR5, URZ, 0x1, !UP0 ;  /* 0x00000001ff057887 */ /* 0x000fe4000c000000 */
[----:B------:R-:W-:Y:S02]  /*10e0*/  UISETP.NE.AND UP0, UPT, UR4, URZ, UPT ;  /* 0x000000ff0400728c */ /* 0x000fe4000bf05270 */
[----:B------:R-:W-:-:S04]  /*10f0*/  USEL UR4, URZ, 0x2, UP1 ;  /* 0x00000002ff047887 */ /* 0x000fc80008800000 */
[----:B------:R-:W-:-:S04]  /*1100*/  USEL UR4, UR4, 0x2, UP0 ;  /* 0x0000000204047887 */ /* 0x000fc80008000000 */
[----:B------:R-:W-:-:S06]  /*1110*/  UIADD3 UR4, UPT, UPT, UR5, UR4, URZ ;  /* 0x0000000405047290 */ /* 0x000fcc000fffe0ff */
[----:B------:R-:W-:Y:S02]  /*1120*/  IMAD.U32 R2, RZ, RZ, UR4 ;  /* 0x00000004ff027e24 */ /* 0x000fe4000f8e00ff */
.L_x_17:
[----:B------:R-:W-:Y:S05]  /*1130*/  BRA.U !UP2, `(.L_x_18) ;  /* 0x000000010ad47547 */ /* 0x000fea000b800000 */
[----:B------:R-:W1:Y:S01]  /*1140*/  LDCU.128 UR12, c[0x0][0xb10] ;  /* 0x00016200ff0c77ac */ /* 0x000e620008000c00 */
[----:B------:R-:W2:Y:S01]  /*1150*/  LDCU UR6, c[0x0][0x370] ;  /* 0x00006e00ff0677ac */ /* 0x000ea20008000800 */
[----:B------:R-:W3:Y:S01]  /*1160*/  LDCU UR5, c[0x0][0x374] ;  /* 0x00006e80ff0577ac */ /* 0x000ee20008000800 */
[----:B------:R-:W4:Y:S01]  /*1170*/  LDCU UR24, c[0x0][0xb0c] ;  /* 0x00016180ff1877ac */ /* 0x000f220008000800 */
[----:B------:R-:W4:Y:S01]  /*1180*/  LDCU UR4, c[0x0][0xb20] ;  /* 0x00016400ff0477ac */ /* 0x000f220008000800 */
[----:B------:R-:W4:Y:S01]  /*1190*/  LDCU.64 UR8, c[0x0][0xb28] ;  /* 0x00016500ff0877ac */ /* 0x000f220008000a00 */
[----:B-1----:R-:W-:Y:S02]  /*11a0*/  UISETP.NE.AND UP0, UPT, UR14, 0x1, UPT ;  /* 0x000000010e00788c */ /* 0x002fe4000bf05270 */
[----:B---3--:R-:W-:Y:S02]  /*11b0*/  UIMAD.WIDE.U32 UR10, UR5, UR15, URZ ;  /* 0x0000000f050a72a5 */ /* 0x008fe4000f8e00ff */
[----:B--2---:R-:W-:-:S02]  /*11c0*/  UIMAD.WIDE.U32 UR18, UR6, UR12, URZ ;  /* 0x0000000c061272a5 */ /* 0x004fc4000f8e00ff */
[----:B----4-:R-:W-:Y:S02]  /*11d0*/  UISETP.NE.AND UP1, UPT, UR24, 0x1, UPT ;  /* 0x000000011800788c */ /* 0x010fe4000bf25270 */
[----:B------:R-:W-:Y:S01]  /*11e0*/  UISETP.NE.AND UP2, UPT, UR23, 0x1, UPT ;  /* 0x000000011700788c */ /* 0x000fe2000bf45270 */
[----:B------:R-:W-:Y:S02]  /*11f0*/  UMOV UR10, UR11 ;  /* 0x0000000b000a7c82 */ /* 0x000fe40008000000 */
[----:B------:R-:W-:Y:S01]  /*1200*/  UMOV UR18, UR19 ;  /* 0x0000001300127c82 */ /* 0x000fe20008000000 */
[----:B------:R-:W-:Y:S02]  /*1210*/  @UP0 USHF.R.U32.HI UR5, URZ, UR4, UR10 ;  /* 0x00000004ff050299 */ /* 0x000fe4000801160a */
[----:B------:R-:W-:Y:S02]  /*1220*/  UIMAD.WIDE.U32 UR20, UR30, UR15, URZ ;  /* 0x0000000f1e1472a5 */ /* 0x000fe4000f8e00ff */
[----:B------:R-:W-:-:S02]  /*1230*/  UIMAD.WIDE.U32 UR10, UR5, UR8, URZ ;  /* 0x00000008050a72a5 */ /* 0x000fc4000f8e00ff */
[----:B------:R-:W-:Y:S02]  /*1240*/  @UP1 USHF.R.U32.HI UR6, URZ, UR13, UR18 ;  /* 0x0000000dff061299 */ /* 0x000fe40008011612 */
[----:B------:R-:W-:Y:S02]  /*1250*/  UIMAD.WIDE.U32 UR16, UR25, UR12, URZ ;  /* 0x0000000c191072a5 */ /* 0x000fe4000f8e00ff */
[----:B------:R-:W-:Y:S01]  /*1260*/  UIMAD.WIDE.U32 UR18, UR6, UR8, URZ ;  /* 0x00000008061272a5 */ /* 0x000fe2000f8e00ff */
[----:B------:R-:W-:Y:S01]  /*1270*/  UMOV UR20, UR21 ;  /* 0x0000001500147c82 */ /* 0x000fe20008000000 */
[----:B------:R-:W-:Y:S01]  /*1280*/  UMOV UR10, UR11 ;  /* 0x0000000b000a7c82 */ /* 0x000fe20008000000 */
[----:B------:R-:W-:Y:S02]  /*1290*/  USHF.R.U32.HI UR20, URZ, UR4, UR20 ;  /* 0x00000004ff147299 */ /* 0x000fe40008011614 */
[----:B------:R-:W-:Y:S02]  /*12a0*/  @UP2 USHF.R.U32.HI UR5, URZ, UR9, UR10 ;  /* 0x00000009ff052299 */ /* 0x000fe4000801160a */
[----:B------:R-:W-:Y:S01]  /*12b0*/  UMOV UR7, UR19 ;  /* 0x0000001300077c82 */ /* 0x000fe20008000000 */
[----:B------:R-:W-:Y:S01]  /*12c0*/  UMOV UR16, UR17 ;  /* 0x0000001100107c82 */ /* 0x000fe20008000000 */
[----:B------:R-:W-:-:S02]  /*12d0*/  @UP2 USHF.R.U32.HI UR6, URZ, UR9, UR7 ;  /* 0x00000009ff062299 */ /* 0x000fc40008011607 */
[----:B------:R-:W-:Y:S02]  /*12e0*/  USHF.R.U32.HI UR16, URZ, UR13, UR16 ;  /* 0x0000000dff107299 */ /* 0x000fe40008011610 */
[----:B------:R-:W-:Y:S02]  /*12f0*/  USEL UR4, UR30, UR20, !UP0 ;  /* 0x000000141e047287 */ /* 0x000fe4000c000000 */
[----:B------:R-:W-:Y:S02]  /*1300*/  UIMAD UR7, UR5, UR23, URZ ;  /* 0x00000017050772a4 */ /* 0x000fe4000f8e02ff */
[----:B------:R-:W-:Y:S02]  /*1310*/  USEL UR5, UR25, UR16, !UP1 ;  /* 0x0000001019057287 */ /* 0x000fe4000c800000 */
[----:B------:R-:W-:Y:S02]  /*1320*/  UIMAD UR12, UR6, UR23, URZ ;  /* 0x00000017060c72a4 */ /* 0x000fe4000f8e02ff */
[----:B------:R-:W-:-:S02]  /*1330*/  UISETP.GE.AND UP0, UPT, UR4, UR7, UPT ;  /* 0x000000070400728c */ /* 0x000fc4000bf06270 */
[----:B------:R-:W-:Y:S02]  /*1340*/  UIMAD.WIDE.U32 UR10, UR4, UR8, URZ ;  /* 0x00000008040a72a5 */ /* 0x000fe4000f8e00ff */
[----:B------:R-:W-:Y:S02]  /*1350*/  UISETP.GE.OR UP0, UPT, UR5, UR12, UP0 ;  /* 0x0000000c0500728c */ /* 0x000fe40008706670 */
[----:B------:R-:W-:Y:S02]  /*1360*/  UIMAD.WIDE.U32 UR12, UR5, UR8, URZ ;  /* 0x00000008050c72a5 */ /* 0x000fe4000f8e00ff */
[----:B------:R-:W-:Y:S01]  /*1370*/  UIADD3 UR10, UPT, UPT, -UR4, URZ, URZ ;  /* 0x000000ff040a7290 */ /* 0x000fe2000fffe1ff */
[----:B------:R-:W-:Y:S01]  /*1380*/  UMOV UR8, UR11 ;  /* 0x0000000b00087c82 */ /* 0x000fe20008000000 */
[----:B------:R-:W-:Y:S02]  /*1390*/  UIADD3 UR11, UPT, UPT, -UR5, URZ, URZ ;  /* 0x000000ff050b7290 */ /* 0x000fe4000fffe1ff */
[----:B------:R-:W-:-:S03]  /*13a0*/  USHF.R.U32.HI UR8, URZ, UR9, UR8 ;  /* 0x00000009ff087299 */ /* 0x000fc60008011608 */
[----:B------:R-:W-:Y:S01]  /*13b0*/  @!UP0 UMOV UR7, UR13 ;  /* 0x0000000d00078c82 */ /* 0x000fe20008000000 */
[----:B------:R-:W-:Y:S02]  /*13c0*/  UIMAD UR30, UR14, UR10, UR30 ;  /* 0x0000000a0e1e72a4 */ /* 0x000fe4000f8e021e */
[----:B------:R-:W-:Y:S02]  /*13d0*/  USEL UR8, UR4, UR8, !UP2 ;  /* 0x0000000804087287 */ /* 0x000fe4000d000000 */
[----:B------:R-:W-:Y:S02]  /*13e0*/  @!UP0 USHF.R.U32.HI UR7, URZ, UR9, UR7 ;  /* 0x00000009ff078299 */ /* 0x000fe40008011607 */
[----:B------:R-:W-:Y:S02]  /*13f0*/  UIADD3 UR9, UPT, UPT, -UR8, URZ, URZ ;  /* 0x000000ff08097290 */ /* 0x000fe4000fffe1ff */
[----:B------:R-:W-:Y:S02]  /*1400*/  @!UP0 USEL UR7, UR5, UR7, !UP2 ;  /* 0x0000000705078287 */ /* 0x000fe4000d000000 */
[----:B------:R-:W-:-:S02]  /*1410*/  UIMAD UR9, UR23, UR9, UR4 ;  /* 0x00000009170972a4 */ /* 0x000fc4000f8e0204 */
[----:B------:R-:W-:Y:S02]  /*1420*/  @!UP0 UIADD3 UR8, UPT, UPT, UR8, -UR7, URZ ;  /* 0x8000000708088290 */ /* 0x000fe4000fffe0ff */
[----:B------:R-:W-:Y:S02]  /*1430*/  @!UP0 UIMAD UR6, UR9, UR6, UR7 ;  /* 0x00000006090682a4 */ /* 0x000fe4000f8e0207 */
[----:B------:R-:W-:Y:S02]  /*1440*/  @!UP0 UIMAD UR4, UR8, UR23, UR5 ;  /* 0x00000017080482a4 */ /* 0x000fe4000f8e0205 */
[----:B------:R-:W-:Y:S02]  /*1450*/  UIMAD UR25, UR24, UR11, UR25 ;  /* 0x0000000b181972a4 */ /* 0x000fe4000f8e0219 */
[----:B------:R-:W-:Y:S01]  /*1460*/  UIMAD UR30, UR4, UR14, UR30 ;  /* 0x0000000e041e72a4 */ /* 0x000fe2000f8e021e */
[----:B------:R-:W-:Y:S02]  /*1470*/  @!UP0 UMOV UR5, UR6 ;  /* 0x0000000600058c82 */ /* 0x000fe40008000000 */
[----:B------:R-:W-:-:S12]  /*1480*/  UIMAD UR25, UR5, UR24, UR25 ;  /* 0x00000018051972a4 */ /* 0x000fd8000f8e0219 */
.L_x_18:
[----:B------:R-:W-:Y:S02]  /*1490*/  UISETP.NE.AND UP1, UPT, UR26, 0x1, UPT ;  /* 0x000000011a00788c */ /* 0x000fe4000bf25270 */
[----:B------:R-:W-:Y:S02]  /*14a0*/  UISETP.NE.AND UP0, UPT, UR22, 0x2, UPT ;  /* 0x000000021600788c */ /* 0x000fe4000bf05270 */
[----:B------:R-:W-:-:S05]  /*14b0*/  ULOP3.LUT UR28, UR28, 0x800, URZ, 0xc0, !UPT ;  /* 0x000008001c1c7892 */ /* 0x000fca000f8ec0ff */
[----:B------:R-:W-:Y:S07]  /*14c0*/  BRA.U UP1, `(.L_x_19) ;  /* 0x0000000101447547 */ /* 0x000fee000b800000 */
[----:B------:R-:W1:Y:S01]  /*14d0*/  LDCU.128 UR8, c[0x0][0xb10] ;  /* 0x00016200ff0877ac */ /* 0x000e620008000c00 */
[----:B------:R-:W2:Y:S01]  /*14e0*/  LDCU UR12, c[0x0][0xb0c] ;  /* 0x00016180ff0c77ac */ /* 0x000ea20008000800 */
[----:B------:R-:W3:Y:S01]  /*14f0*/  LDCU UR13, c[0x0][0xb20] ;  /* 0x00016400ff0d77ac */ /* 0x000ee20008000800 */
[----:B-1----:R-:W-:Y:S02]  /*1500*/  UIMAD.WIDE.U32 UR6, UR25, UR8, URZ ;  /* 0x00000008190672a5 */ /* 0x002fe4000f8e00ff */
[----:B------:R-:W-:Y:S02]  /*1510*/  UIMAD.WIDE.U32 UR4, UR30, UR11, URZ ;  /* 0x0000000b1e0472a5 */ /* 0x000fe4000f8e00ff */
[----:B--2---:R-:W-:Y:S02]  /*1520*/  UISETP.NE.AND UP2, UPT, UR12, 0x1, UPT ;  /* 0x000000010c00788c */ /* 0x004fe4000bf45270 */
[----:B------:R-:W-:Y:S01]  /*1530*/  UISETP.NE.AND UP1, UPT, UR10, 0x1, UPT ;  /* 0x000000010a00788c */ /* 0x000fe2000bf25270 */
[----:B------:R-:W-:-:S02]  /*1540*/  UMOV UR6, UR7 ;  /* 0x0000000700067c82 */ /* 0x000fc40008000000 */
[----:B------:R-:W-:Y:S01]  /*1550*/  UMOV UR4, UR5 ;  /* 0x0000000500047c82 */ /* 0x000fe20008000000 */
[----:B------:R-:W-:Y:S02]  /*1560*/  USHF.R.U32.HI UR6, URZ, UR9, UR6 ;  /* 0x00000009ff067299 */ /* 0x000fe40008011606 */
[----:B---3--:R-:W-:Y:S02]  /*1570*/  USHF.R.U32.HI UR4, URZ, UR13, UR4 ;  /* 0x0000000dff047299 */ /* 0x008fe40008011604 */
[----:B------:R-:W-:Y:S02]  /*1580*/  USEL UR5, UR25, UR6, !UP2 ;  /* 0x0000000619057287 */ /* 0x000fe4000d000000 */
[----:B------:R-:W-:-:S04]  /*1590*/  USEL UR4, UR30, UR4, !UP1 ;  /* 0x000000041e047287 */ /* 0x000fc8000c800000 */
[----:B------:R-:W-:Y:S02]  /*15a0*/  UIADD3 UR6, UPT, UPT, UR5, -UR4, URZ ;  /* 0x8000000405067290 */ /* 0x000fe4000fffe0ff */
[----:B------:R-:W-:Y:S02]  /*15b0*/  UIADD3 UR4, UPT, UPT, -UR5, UR4, URZ ;  /* 0x0000000405047290 */ /* 0x000fe4000fffe1ff */
[----:B------:R-:W-:Y:S02]  /*15c0*/  UIMAD UR30, UR6, UR10, UR30 ;  /* 0x0000000a061e72a4 */ /* 0x000fe4000f8e021e */
[----:B------:R-:W-:-:S12]  /*15d0*/  UIMAD UR25, UR4, UR12, UR25 ;  /* 0x0000000c041972a4 */ /* 0x000fd8000f8e0219 */
.L_x_19:
[----:B------:R-:W-:Y:S05]  /*15e0*/  BRA.U !UP5, `(.L_x_20) ;  /* 0x000000010d0c7547 */ /* 0x000fea000b800000 */
[----:B------:R-:W-:Y:S01]  /*15f0*/  UCGABAR_WAIT ;  /* 0x0000000000007dc7 */ /* 0x000fe20008000000 */
[----:B------:R-:W-:Y:S01]  /*1600*/  CCTL.IVALL ;  /* 0x00000000ff00798f */ /* 0x000fe20002000000 */
[----:B------:R-:W-:Y:S05]  /*1610*/  BRA `(.L_x_21) ;  /* 0x0000000000047947 */ /* 0x000fea0003800000 */
.L_x_20:
[----:B------:R-:W-:Y:S06]  /*1620*/  BAR.SYNC.DEFER_BLOCKING 0x0 ;  /* 0x0000000000007b1d */ /* 0x000fec0000010000 */
.L_x_21:
[----:B------:R-:W-:Y:S05]  /*1630*/  BRA.U UP0, `(.L_x_22) ;  /* 0x0000001100a07547 */ /* 0x000fea000b800000 */
[----:B------:R-:W1:Y:S01]  /*1640*/  LDCU UR6, c[0x0][0x38c] ;  /* 0x00007180ff0677ac */ /* 0x000e620008000800 */
[----:B------:R-:W2:Y:S01]  /*1650*/  S2UR UR7, SR_CgaCtaId ;  /* 0x00000000000779c3 */ /* 0x000ea20000008800 */
[----:B------:R-:W-:Y:S01]  /*1660*/  PLOP3.LUT P1, PT, PT, PT, UP3, 0x80, 0x8 ;  /* 0x000000000008781c */ /* 0x000fe20003f2f038 */
[----:B------:R-:W-:Y:S01]  /*1670*/  IMAD.MOV.U32 R12, RZ, RZ, 0x1 ;  /* 0x00000001ff0c7424 */ /* 0x000fe200078e00ff */
[----:B------:R-:W-:Y:S01]  /*1680*/  UMOV UR13, 0x400 ;  /* 0x00000400000d7882 */ /* 0x000fe20000000000 */
[----:B------:R-:W-:Y:S01]  /*1690*/  UISETP.NE.AND UP1, UPT, UR22, URZ, UPT ;  /* 0x000000ff1600728c */ /* 0x000fe2000bf25270 */
[----:B------:R-:W-:Y:S02]  /*16a0*/  ISETP.EQ.OR P2, PT, R0, RZ, P3 ;  /* 0x000000ff0000720c */ /* 0x000fe40001f42670 */
[----:B------:R-:W-:Y:S02]  /*16b0*/  CS2R R10, SRZ ;  /* 0x00000000000a7805 */ /* 0x000fe4000001ff00 */
[----:B------:R-:W-:Y:S01]  /*16c0*/  PLOP3.LUT P1, PT, P1, PT, PT, 0x8, 0x80 ;  /* 0x000000000080781c */ /* 0x000fe20000f2e170 */
[----:B------:R-:W-:Y:S01]  /*16d0*/  IMAD.MOV.U32 R9, RZ, RZ, RZ ;  /* 0x000000ffff097224 */ /* 0x000fe200078e00ff */
[----:B------:R-:W3:Y:S01]  /*16e0*/  LDCU UR41, c[0x0][0x370] ;  /* 0x00006e00ff2977ac */ /* 0x000ee20008000800 */
[----:B------:R-:W-:Y:S01]  /*16f0*/  IMAD.MOV.U32 R8, RZ, RZ, 0x1 ;  /* 0x00000001ff087424 */ /* 0x000fe200078e00ff */
[----:B------:R-:W4:Y:S01]  /*1700*/  LDCU.64 UR26, c[0x0][0x348] ;  /* 0x00006900ff1a77ac */ /* 0x000f220008000a00 */
[----:B-1----:R-:W-:-:S02]  /*1710*/  UIADD3 UR5, UPT, UPT, UR6, 0x1f, URZ ;  /* 0x0000001f06057890 */ /* 0x002fc4000fffe0ff */
[----:B------:R-:W-:Y:S02]  /*1720*/  USHF.R.U32.HI UR45, URZ, 0x5, UR28 ;  /* 0x00000005ff2d7899 */ /* 0x000fe4000801161c */
[----:B------:R-:W-:Y:S02]  /*1730*/  USHF.R.S32.HI UR4, URZ, 0x1f, UR5 ;  /* 0x0000001fff047899 */ /* 0x000fe40008011405 */
[----:B------:R-:W-:Y:S02]  /*1740*/  UIADD3 UR46, UPT, UPT, UR6, 0x3e, URZ ;  /* 0x0000003e062e7890 */ /* 0x000fe4000fffe0ff */
[----:B------:R-:W-:Y:S02]  /*1750*/  ULEA.HI UR4, UR4, UR5, URZ, 0x5 ;  /* 0x0000000504047291 */ /* 0x000fe4000f8f28ff */
[----:B------:R-:W-:Y:S02]  /*1760*/  UIADD3 UR5, UPT, UPT, UR6, -0x1, URZ ;  /* 0xffffffff06057890 */ /* 0x000fe4000fffe0ff */
[----:B------:R-:W-:-:S02]  /*1770*/  USHF.R.S32.HI UR43, URZ, 0x5, UR4 ;  /* 0x00000005ff2b7899 */ /* 0x000fc40008011404 */
[----:B------:R-:W-:Y:S02]  /*1780*/  UISETP.GE.U32.AND UP2, UPT, UR5, -0x3f, UPT ;  /* 0xffffffc10500788c */ /* 0x000fe4000bf46070 */
[----:B------:R-:W-:Y:S02]  /*1790*/  UISETP.LT.U32.AND UP0, UPT, UR43, 0x3, UPT ;  /* 0x000000032b00788c */ /* 0x000fe4000bf01070 */
[----:B--2---:R-:W-:Y:S02]  /*17a0*/  ULEA UR13, UR7, UR13, 0x18 ;  /* 0x0000000d070d7291 */ /* 0x004fe4000f8ec0ff */
[----:B------:R-:W-:Y:S02]  /*17b0*/  USEL UR42, UR43, 0x3, UP0 ;  /* 0x000000032b2a7887 */ /* 0x000fe40008000000 */
[----:B------:R-:W-:Y:S02]  /*17c0*/  ULEA UR29, UR28, UR13, 0x1 ;  /* 0x0000000d1c1d7291 */ /* 0x000fe4000f8e08ff */
[----:B------:R-:W-:-:S02]  /*17d0*/  UIADD3 UR21, UPT, UPT, UR42, -0x1, URZ ;  /* 0xffffffff2a157890 */ /* 0x000fc4000fffe0ff */
[----:B------:R-:W-:Y:S01]  /*17e0*/  @UP2 UIADD3 UR21, UPT, UPT, UR42, URZ, URZ ;  /* 0x000000ff2a152290 */ /* 0x000fe2000fffe0ff */
[----:B------:R-:W1:Y:S01]  /*17f0*/  LDCU UR39, c[0x0][0x374] ;  /* 0x00006e80ff2777ac */ /* 0x000e620008000800 */
[----:B------:R-:W-:Y:S02]  /*1800*/  USEL UR24, UR37, 0x2, UP1 ;  /* 0x0000000225187887 */ /* 0x000fe40008800000 */
[----:B------:R-:W-:Y:S02]  /*1810*/  UIADD3 UR29, UPT, UPT, UR29, 0x6400, URZ ;  /* 0x000064001d1d7890 */ /* 0x000fe4000fffe0ff */
[----:B------:R-:W-:Y:S02]  /*1820*/  UIADD3 UR44, UPT, UPT, UR43, -UR42, URZ ;  /* 0x8000002a2b2c7290 */ /* 0x000fe4000fffe0ff */
[----:B------:R-:W-:Y:S01]  /*1830*/  UIADD3 UR21, UPT, UPT, UR21, 0x1, URZ ;  /* 0x0000000115157890 */ /* 0x000fe2000fffe0ff */
[----:B---34-:R-:W-:-:S11]  /*1840*/  UMOV UR5, URZ ;  /* 0x000000ff00057c82 */ /* 0x018fd60008000000 */
.L_x_42:
[----:B------:R-:W2:Y:S02]  /*1850*/  S2UR UR4, SR_CgaCtaId ;  /* 0x00000000000479c3 */ /* 0x000ea40000008800 */
[----:B--2---:R-:W-:-:S09]  /*1860*/  UISETP.NE.AND UP0, UPT, UR4, URZ, UPT ;  /* 0x000000ff0400728c */ /* 0x004fd2000bf05270 */
[----:B-1----:R-:W-:Y:S05]  /*1870*/  BRA.U UP0, `(.L_x_23) ;  /* 0x0000000100287547 */ /* 0x002fea000b800000 */
[----:B------:R-:W-:Y:S02]  /*1880*/  LEA R0, R9, UR13, 0x3 ;  /* 0x0000000d09007c11 */ /* 0x000fe4000f8e18ff */
[----:B------:R-:W-:-:S04]  /*1890*/  SHF.L.U32 R3, R8, 0x1f, RZ ;  /* 0x0000001f08037819 */ /* 0x000fc800000006ff */
[----:B------:R-:W2:Y:S02]  /*18a0*/  SYNCS.PHASECHK.TRANS64.TRYWAIT P0, [R0+URZ+0xe0], R3 ;  /* 0x0000e003000075a7 */ /* 0x000ea400080011ff */
[----:B--2---:R-:W-:Y:S05]  /*18b0*/  @!P0 BRA `(.L_x_24) ;  /* 0x0000006000948947 */ /* 0x004fea0003800000 */
.L_x_121:
[----:B------:R3:W-:Y:S01]  /*18c0*/  SYNCS.ARRIVE.TRANS64.A1T0 RZ, [R0+URZ+0xd0], RZ ;  /* 0x0000d0ff00ff79a7 */ /* 0x0007e200081000ff */
[----:B------:R-:W-:-:S05]  /*18d0*/  VIADD R9, R9, 0x1 ;  /* 0x0000000109097836 */ /* 0x000fca0000000000 */
[----:B------:R-:W-:-:S04]  /*18e0*/  ISETP.NE.AND P0, PT, R9, 0x2, PT ;  /* 0x000000020900780c */ /* 0x000fc80003f05270 */
[----:B--2---:R-:W-:Y:S02]  /*18f0*/  SEL R3, RZ, 0x1, P0 ;  /* 0x00000001ff037807 */ /* 0x004fe40000000000 */
[----:B------:R-:W-:Y:S02]  /*1900*/  SEL R9, R9, RZ, P0 ;  /* 0x000000ff09097207 */ /* 0x000fe40000000000 */
[----:B------:R-:W-:-:S07]  /*1910*/  LOP3.LUT R8, R8, R3, RZ, 0x3c, !PT ;  /* 0x0000000308087212 */ /* 0x000fce00078e3cff */
.L_x_23:
[----:B------:R-:W-:Y:S01]  /*1920*/  ULEA UR4, UR5, UR13, 0x3 ;  /* 0x0000000d05047291 */ /* 0x000fe2000f8e18ff */
[----:B---3--:R-:W-:Y:S01]  /*1930*/  SHF.L.U32 R0, R12, 0x1f, RZ ;  /* 0x0000001f0c007819 */ /* 0x008fe200000006ff */
[----:B------:R-:W-:Y:S02]  /*1940*/  UISETP.GE.U32.AND UP0, UPT, UR46, 0x3f, UPT ;  /* 0x0000003f2e00788c */ /* 0x000fe4000bf06070 */
[----:B------:R-:W-:Y:S02]  /*1950*/  USHF.L.U32 UR11, UR30, 0x6, URZ ;  /* 0x000000061e0b7899 */ /* 0x000fe400080006ff */
[----:B------:R-:W-:Y:S01]  /*1960*/  ULEA UR35, UR25, UR45, 0x7 ;  /* 0x0000002d19237291 */ /* 0x000fe2000f8e38ff */
[----:B------:R-:W-:Y:S02]  /*1970*/  UMOV UR7, URZ ;  /* 0x000000ff00077c82 */ /* 0x000fe40008000000 */
[----:B------:R2:W3:Y:S02]  /*1980*/  SYNCS.PHASECHK.TRANS64.TRYWAIT P0, [UR4+0x18], R0 ;  /* 0x00001800ff0075a7 */ /* 0x0004e40008001104 */
[----:B------:R-:W-:Y:S07]  /*1990*/  BRA.U !UP0, `(.L_x_25) ;  /* 0x0000000108c07547 */ /* 0x000fee000b800000 */
[----:B------:R-:W-:Y:S01]  /*19a0*/  UMOV UR6, URZ ;  /* 0x000000ff00067c82 */ /* 0x000fe20008000000 */
[----:B------:R-:W-:-:S05]  /*19b0*/  UMOV UR4, UR5 ;  /* 0x0000000500047c82 */ /* 0x000fca0008000000 */
.L_x_31:
[----:B------:R-:W-:Y:S01]  /*19c0*/  ULEA UR33, UR4, UR13, 0x3 ;  /* 0x0000000d04217291 */ /* 0x000fe2000f8e18ff */
[----:B---3--:R-:W-:Y:S01]  /*19d0*/  @!P3 MOV R2, 0x3000 ;  /* 0x000030000002b802 */ /* 0x008fe20000000f00 */
[----:B-1-3--:R-:W-:Y:S10]  /*19e0*/  @P0 BRA `(.L_x_26) ;  /* 0x00000000000c0947 */ /* 0x00aff40003800000 */
[----:B------:R-:W-:-:S04]  /*19f0*/  SHF.L.U32 R3, R12, 0x1f, RZ ;  /* 0x0000001f0c037819 */ /* 0x000fc800000006ff */
[----:B------:R-:W3:Y:S02]  /*1a00*/  SYNCS.PHASECHK.TRANS64.TRYWAIT P0, [UR33+0x18], R3 ;  /* 0x00001803ff0075a7 */ /* 0x000ee40008001121 */
[----:B---3--:R-:W-:Y:S05]  /*1a10*/  @!P0 BRA `(.L_x_27) ;  /* 0x0000006000508947 */ /* 0x008fea0003800000 */
.L_x_26:
[----:B------:R3:W-:Y:S01]  /*1a20*/  @!P3 SYNCS.ARRIVE.TRANS64 RZ, [UR33], R2 ;  /* 0x00000002ffffb9a7 */ /* 0x0007e20008000021 */
[----:B------:R-:W-:-:S04]  /*1a30*/  ULOP3.LUT UR5, UR24, 0x2, URZ, 0xfc, !UPT ;  /* 0x0000000218057892 */ /* 0x000fc8000f8efcff */
[----:B------:R-:W-:-:S09]  /*1a40*/  UISETP.NE.AND UP0, UPT, UR5, 0x2, UPT ;  /* 0x000000020500788c */ /* 0x000fd2000bf05270 */
[----:B------:R-:W-:Y:S05]  /*1a50*/  BRA.U UP0, `(.L_x_28) ;  /* 0x0000000100047547 */ /* 0x000fea000b800000 */
[----:B-1----:R-:W-:Y:S05]  /*1a60*/  BPT.TRAP 0x1 ;  /* 0x000000040000795c */ /* 0x002fea0000300000 */
.L_x_28:
[----:B------:R-:W-:Y:S04]  /*1a70*/  BSSY.RECONVERGENT B0, `(.L_x_29) ;  /* 0x0000003000007945 */ /* 0x000fe80003800200 */
[----:B------:R-:W-:Y:S05]  /*1a80*/  @P2 BRA `(.L_x_30) ;  /* 0x0000000000042947 */ /* 0x000fea0003800000 */
[----:B-1----:R-:W-:Y:S05]  /*1a90*/  BPT.TRAP 0x1 ;  /* 0x000000040000795c */ /* 0x002fea0000300000 */
.L_x_30:
[----:B-1----:R-:W-:Y:S05]  /*1aa0*/  BSYNC.RECONVERGENT B0 ;  /* 0x0000000000007941 */ /* 0x002fea0003800200 */
.L_x_29:
[----:B------:R-:W-:Y:S02]  /*1ab0*/  UIADD3 UR5, UPT, UPT, UR4, 0x1, URZ ;  /* 0x0000000104057890 */ /* 0x000fe4000fffe0ff */
[----:B------:R-:W-:Y:S02]  /*1ac0*/  UIADD3 UR16, UP1, UPT, UR26, 0x80, URZ ;  /* 0x000000801a107890 */ /* 0x000fe4000ff3e0ff */
[----:B------:R-:W-:Y:S02]  /*1ad0*/  UISETP.NE.AND UP0, UPT, UR5, 0x3, UPT ;  /* 0x000000030500788c */ /* 0x000fe4000bf05270 */
[----:B------:R-:W-:Y:S02]  /*1ae0*/  USHF.L.U32 UR34, UR6, 0x5, URZ ;  /* 0x0000000506227899 */ /* 0x000fe400080006ff */
[----:B------:R-:W-:Y:S02]  /*1af0*/  USEL UR8, URZ, 0x1, UP0 ;  /* 0x00000001ff087887 */ /* 0x000fe40008000000 */
[----:B------:R-:W-:-:S02]  /*1b00*/  USEL UR5, UR5, URZ, UP0 ;  /* 0x000000ff05057287 */ /* 0x000fc40008000000 */
[----:B------:R-:W-:Y:S02]  /*1b10*/  UIADD3 UR14, UP0, UPT, UR26, 0x180, URZ ;  /* 0x000001801a0e7890 */ /* 0x000fe4000ff1e0ff */
[----:B------:R-:W-:Y:S01]  /*1b20*/  LOP3.LUT R12, R12, UR8, RZ, 0x3c, !PT ;  /* 0x000000080c0c7c12 */ /* 0x000fe2000f8e3cff */
[----:B------:R-:W-:Y:S02]  /*1b30*/  USHF.L.U32 UR8, UR4, 0xc, URZ ;  /* 0x0000000c04087899 */ /* 0x000fe400080006ff */
[----:B------:R-:W-:Y:S01]  /*1b40*/  ULEA UR7, UR5, UR13, 0x3 ;  /* 0x0000000d05077291 */ /* 0x000fe2000f8e18ff */
[----:B--2---:R-:W-:Y:S01]  /*1b50*/  SHF.L.U32 R0, R12, 0x1f, RZ ;  /* 0x0000001f0c007819 */ /* 0x004fe200000006ff */
[----:B------:R-:W-:Y:S02]  /*1b60*/  ULOP3.LUT UR4, UR8, UR28, URZ, 0xfc, !UPT ;  /* 0x0000001c08047292 */ /* 0x000fe4000f8efcff */
[----:B------:R-:W-:Y:S02]  /*1b70*/  UIADD3.X UR17, UPT, UPT, URZ, UR27, URZ, UP1, !UPT ;  /* 0x0000001bff117290 */ /* 0x000fe40008ffe4ff */
[----:B------:R-:W-:-:S02]  /*1b80*/  ULEA UR4, UR4, UR13, 0x1 ;  /* 0x0000000d04047291 */ /* 0x000fc4000f8e08ff */
[----:B------:R-:W-:Y:S01]  /*1b90*/  UIADD3 UR8, UPT, UPT, UR13, 0xc400, UR8 ;  /* 0x0000c4000d087890 */ /* 0x000fe2000fffe008 */
[----:B------:R4:W1:Y:S01]  /*1ba0*/  SYNCS.PHASECHK.TRANS64.TRYWAIT P0, [UR7+0x18], R0 ;  /* 0x00001800ff0075a7 */ /* 0x0008620008001107 */
[----:B------:R-:W-:Y:S02]  /*1bb0*/  UIADD3 UR32, UPT, UPT, UR4, 0x6400, URZ ;  /* 0x0000640004207890 */ /* 0x000fe4000fffe0ff */
[----:B------:R-:W-:Y:S01]  /*1bc0*/  UIADD3.X UR15, UPT, UPT, URZ, UR27, URZ, UP0, !UPT ;  /* 0x0000001bff0f7290 */ /* 0x000fe200087fe4ff */
[----:B------:R-:W-:Y:S01]  /*1bd0*/  UMOV UR7, 0x30000 ;  /* 0x0003000000077882 */ /* 0x000fe20000000000 */
[----:B------:R-:W-:Y:S01]  /*1be0*/  UMOV UR18, 0x0 ;  /* 0x0000000000127882 */ /* 0x000fe20000000000 */
[----:B------:R-:W-:Y:S01]  /*1bf0*/  UMOV UR19, 0x10000000 ;  /* 0x1000000000137882 */ /* 0x000fe20000000000 */
[----:B------:R-:W-:Y:S01]  /*1c00*/  UMOV UR12, UR36 ;  /* 0x00000024000c7c82 */ /* 0x000fe20008000000 */
[----:B------:R-:W-:Y:S01]  /*1c10*/  UMOV UR9, UR33 ;  /* 0x0000002100097c82 */ /* 0x000fe20008000000 */
[----:B------:R-:W-:Y:S01]  /*1c20*/  UMOV UR10, UR34 ;  /* 0x00000022000a7c82 */ /* 0x000fe20008000000 */
[----:B------:R2:W-:Y:S01]  /*1c30*/  UTMALDG.3D.MULTICAST [UR32], [UR16], UR7, desc[UR18] ;  /* 0x00001220100073b4 */ /* 0x0005e20008011807 */
[----:B------:R-:W-:Y:S01]  /*1c40*/  UIADD3 UR6, UPT, UPT, UR6, 0x1, URZ ;  /* 0x0000000106067890 */ /* 0x000fe2000fffe0ff */
[----:B------:R-:W-:-:S03]  /*1c50*/  UMOV UR4, UR5 ;  /* 0x0000000500047c82 */ /* 0x000fc60008000000 */
[----:B------:R-:W-:Y:S01]  /*1c60*/  UISETP.NE.AND UP0, UPT, UR6, UR21, UPT ;  /* 0x000000150600728c */ /* 0x000fe2000bf05270 */
[----:B------:R4:W-:Y:S01]  /*1c70*/  UTMALDG.3D [UR8], [UR14], desc[UR18] ;  /* 0x000012080e0075b4 */ /* 0x0009e20008011000 */
[----:B--2---:R-:W-:-:S07]  /*1c80*/  UMOV UR7, UR21 ;  /* 0x0000001500077c82 */ /* 0x004fce0008000000 */
[----:B----4-:R-:W-:Y:S05]  /*1c90*/  BRA.U UP0, `(.L_x_31) ;  /* 0xfffffffd00487547 */ /* 0x010fea000b83ffff */
.L_x_25:
[----:B------:R-:W-:Y:S01]  /*1ca0*/  ULEA UR4, UR5, UR13, 0x3 ;  /* 0x0000000d05047291 */ /* 0x000fe2000f8e18ff */
[----:B--2---:R-:W-:Y:S01]  /*1cb0*/  SHF.L.U32 R0, R12, 0x1f, RZ ;  /* 0x0000001f0c007819 */ /* 0x004fe200000006ff */
[----:B------:R-:W-:Y:S01]  /*1cc0*/  @!P1 SYNCS.ARRIVE.TRANS64.A1T0 RZ, [UR13+0x68], RZ ;  /* 0x000068ffffff99a7 */ /* 0x000fe2000810000d */
[----:B------:R-:W-:-:S06]  /*1cd0*/  UISETP.GT.AND UP0, UPT, UR43, UR42, UPT ;  /* 0x0000002a2b00728c */ /* 0x000fcc000bf04270 */
[----:B-1-3--:R1:W2:Y:S03]  /*1ce0*/  SYNCS.PHASECHK.TRANS64.TRYWAIT P0, [UR4+0x18], R0 ;  /* 0x00001800ff0075a7 */ /* 0x00a2a60008001104 */
[----:B------:R-:W-:Y:S05]  /*1cf0*/  BRA.U !UP0, `(.L_x_32) ;  /* 0x0000000108bc7547 */ /* 0x000fea000b800000 */
[----:B------:R-:W-:Y:S01]  /*1d00*/  UIADD3 UR25, UPT, UPT, UR44, UR7, URZ ;  /* 0x000000072c197290 */ /* 0x000fe2000fffe0ff */
[----:B------:R-:W-:-:S11]  /*1d10*/  UMOV UR4, UR5 ;  /* 0x0000000500047c82 */ /* 0x000fd60008000000 */
.L_x_38:
[----:B------:R-:W-:Y:S01]  /*1d20*/  ULEA UR17, UR4, UR13, 0x3 ;  /* 0x0000000d04117291 */ /* 0x000fe2000f8e18ff */
[----:B--2---:R-:W-:Y:S01]  /*1d30*/  @!P3 MOV R2, 0x3000 ;  /* 0x000030000002b802 */ /* 0x004fe20000000f00 */
[----:B--2-4-:R-:W-:Y:S10]  /*1d40*/  @P0 BRA `(.L_x_33) ;  /* 0x00000000000c0947 */ /* 0x014ff40003800000 */
[----:B------:R-:W-:-:S04]  /*1d50*/  SHF.L.U32 R3, R12, 0x1f, RZ ;  /* 0x0000001f0c037819 */ /* 0x000fc800000006ff */
[----:B------:R-:W2:Y:S02]  /*1d60*/  SYNCS.PHASECHK.TRANS64.TRYWAIT P0, [UR17+0x18], R3 ;  /* 0x00001803ff0075a7 */ /* 0x000ea40008001111 */
[----:B--2---:R-:W-:Y:S05]  /*1d70*/  @!P0 BRA `(.L_x_34) ;  /* 0x0000005c00908947 */ /* 0x004fea0003800000 */
.L_x_33:
[----:B------:R2:W-:Y:S01]  /*1d80*/  @!P3 SYNCS.ARRIVE.TRANS64 RZ, [UR17], R2 ;  /* 0x00000002ffffb9a7 */ /* 0x0005e20008000011 */
[----:B------:R-:W-:-:S04]  /*1d90*/  ULOP3.LUT UR5, UR24, 0x2, URZ, 0xfc, !UPT ;  /* 0x0000000218057892 */ /* 0x000fc8000f8efcff */
[----:B------:R-:W-:-:S09]  /*1da0*/  UISETP.NE.AND UP0, UPT, UR5, 0x2, UPT ;  /* 0x000000020500788c */ /* 0x000fd2000bf05270 */
[----:B------:R-:W-:Y:S05]  /*1db0*/  BRA.U UP0, `(.L_x_35) ;  /* 0x0000000100047547 */ /* 0x000fea000b800000 */
[----:B------:R-:W-:Y:S05]  /*1dc0*/  BPT.TRAP 0x1 ;  /* 0x000000040000795c */ /* 0x000fea0000300000 */
.L_x_35:
[----:B------:R-:W-:Y:S04]  /*1dd0*/  BSSY.RECONVERGENT B0, `(.L_x_36) ;  /* 0x0000003000007945 */ /* 0x000fe80003800200 */
[----:B------:R-:W-:Y:S05]  /*1de0*/  @P2 BRA `(.L_x_37) ;  /* 0x0000000000042947 */ /* 0x000fea0003800000 */
[----:B------:R-:W-:Y:S05]  /*1df0*/  BPT.TRAP 0x1 ;  /* 0x000000040000795c */ /* 0x000fea0000300000 */
.L_x_37:
[----:B------:R-:W-:Y:S05]  /*1e00*/  BSYNC.RECONVERGENT B0 ;  /* 0x0000000000007941 */ /* 0x000fea0003800200 */
.L_x_36:
        /* <DEDUP_REMOVED lines=8> */
[----:B------:R-:W-:Y:S02]  /*1e90*/  ULEA UR6, UR5, UR13, 0x3 ;  /* 0x0000000d05067291 */ /* 0x000fe4000f8e18ff */
[----:B------:R-:W-:Y:S01]  /*1ea0*/  ULEA UR8, UR4, UR13, 0xc ;  /* 0x0000000d04087291 */ /* 0x000fe2000f8e60ff */
[----:B-1----:R-:W-:Y:S01]  /*1eb0*/  SHF.L.U32 R0, R12, 0x1f, RZ ;  /* 0x0000001f0c007819 */ /* 0x002fe200000006ff */
[----:B------:R-:W-:Y:S02]  /*1ec0*/  ULEA UR16, UR4, UR29, 0xd ;  /* 0x0000001d04107291 */ /* 0x000fe4000f8e68ff */
[----:B------:R-:W-:Y:S02]  /*1ed0*/  UIADD3.X UR15, UPT, UPT, URZ, UR27, URZ, UP1, !UPT ;  /* 0x0000001bff0f7290 */ /* 0x000fe40008ffe4ff */
[----:B------:R-:W-:Y:S01]  /*1ee0*/  UIADD3 UR8, UPT, UPT, UR8, 0xc400, URZ ;  /* 0x0000c40008087890 */ /* 0x000fe2000fffe0ff */
[----:B------:R3:W4:Y:S01]  /*1ef0*/  SYNCS.PHASECHK.TRANS64.TRYWAIT P0, [UR6+0x18], R0 ;  /* 0x00001800ff0075a7 */ /* 0x0007220008001106 */
[----:B------:R-:W-:Y:S01]  /*1f00*/  UIADD3.X UR23, UPT, UPT, URZ, UR27, URZ, UP0, !UPT ;  /* 0x0000001bff177290 */ /* 0x000fe200087fe4ff */
[----:B------:R-:W-:Y:S01]  /*1f10*/  UMOV UR6, 0x30000 ;  /* 0x0003000000067882 */ /* 0x000fe20000000000 */
[----:B------:R-:W-:Y:S01]  /*1f20*/  UMOV UR30, 0x0 ;  /* 0x00000000001e7882 */ /* 0x000fe20000000000 */
[----:B------:R-:W-:Y:S01]  /*1f30*/  UMOV UR31, 0x10000000 ;  /* 0x10000000001f7882 */ /* 0x000fe20000000000 */
[----:B------:R-:W-:Y:S01]  /*1f40*/  UMOV UR19, UR35 ;  /* 0x0000002300137c82 */ /* 0x000fe20008000000 */
[----:B------:R-:W-:Y:S01]  /*1f50*/  UMOV UR20, UR36 ;  /* 0x0000002400147c82 */ /* 0x000fe20008000000 */
[----:B------:R-:W-:Y:S01]  /*1f60*/  UMOV UR12, UR36 ;  /* 0x00000024000c7c82 */ /* 0x000fe20008000000 */
[----:B------:R-:W-:Y:S01]  /*1f70*/  UMOV UR9, UR17 ;  /* 0x0000001100097c82 */ /* 0x000fe20008000000 */
[----:B------:R-:W-:Y:S01]  /*1f80*/  UMOV UR10, UR18 ;  /* 0x00000012000a7c82 */ /* 0x000fe20008000000 */
[----:B------:R3:W-:Y:S01]  /*1f90*/  UTMALDG.3D.MULTICAST [UR16], [UR14], UR6, desc[UR30] ;  /* 0x00001e100e0073b4 */ /* 0x0007e20008011806 */
[----:B------:R-:W-:Y:S01]  /*1fa0*/  UIADD3 UR7, UPT, UPT, UR7, 0x1, URZ ;  /* 0x0000000107077890 */ /* 0x000fe2000fffe0ff */
[----:B------:R-:W-:-:S03]  /*1fb0*/  UMOV UR4, UR5 ;  /* 0x0000000500047c82 */ /* 0x000fc60008000000 */
[----:B------:R-:W-:Y:S01]  /*1fc0*/  UISETP.NE.AND UP0, UPT, UR7, UR25, UPT ;  /* 0x000000190700728c */ /* 0x000fe2000bf05270 */
[----:B------:R3:W-:Y:S08]  /*1fd0*/  UTMALDG.3D [UR8], [UR22], desc[UR30] ;  /* 0x00001e08160075b4 */ /* 0x0007f00008011000 */
[----:B---3--:R-:W-:Y:S05]  /*1fe0*/  BRA.U UP0, `(.L_x_38) ;  /* 0xfffffffd004c7547 */ /* 0x008fea000b83ffff */
.L_x_32:
[C---:B------:R-:W-:Y:S01]  /*1ff0*/  LEA R3, R11.reuse, UR13, 0x3 ;  /* 0x0000000d0b037c11 */ /* 0x040fe2000f8e18ff */
[----:B------:R-:W-:Y:S01]  /*2000*/  NOP ;  /* 0x0000000000007918 */ /* 0x000fe20000000000 */
[----:B-1----:R-:W-:Y:S02]  /*2010*/  SHF.L.U32 R0, R10, 0x1f, RZ ;  /* 0x0000001f0a007819 */ /* 0x002fe400000006ff */
[----:B------:R-:W-:Y:S02]  /*2020*/  LEA R5, R11, UR13, 0x4 ;  /* 0x0000000d0b057c11 */ /* 0x000fe4000f8e20ff */
[----:B--2-4-:R-:W1:Y:S02]  /*2030*/  SYNCS.PHASECHK.TRANS64.TRYWAIT P0, [R3+URZ+0x70], R0 ;  /* 0x00007000030075a7 */ /* 0x014e6400080011ff */
[----:B-1----:R-:W-:Y:S05]  /*2040*/  @!P0 BRA `(.L_x_39) ;  /* 0x0000005800f48947 */ /* 0x002fea0003800000 */
.L_x_124:
[----:B------:R-:W2:Y:S01]  /*2050*/  LDS.128 R4, [R5+0x100] ;  /* 0x0001000005047984 */ /* 0x000ea20000000c00 */
[----:B------:R-:W-:Y:S01]  /*2060*/  UISETP.GE.AND UP0, UPT, UR40, 0x1, UPT ;  /* 0x000000012800788c */ /* 0x000fe2000bf06270 */
[----:B------:R-:W-:Y:S01]  /*2070*/  @!PT LDS RZ, [RZ] ;  /* 0x00000000fffff984 */ /* 0x000fe20000000800 */
[----:B------:R-:W-:Y:S01]  /*2080*/  @!PT LDS RZ, [RZ] ;  /* 0x00000000fffff984 */ /* 0x000fe20000000800 */
[----:B------:R-:W-:Y:S01]  /*2090*/  @!PT LDS RZ, [RZ] ;  /* 0x00000000fffff984 */ /* 0x000fe20000000800 */
[----:B------:R-:W-:Y:S01]  /*20a0*/  @!PT LDS RZ, [RZ] ;  /* 0x00000000fffff984 */ /* 0x000fe20000000800 */
[----:B------:R3:W-:Y:S06]  /*20b0*/  MEMBAR.ALL.CTA ;  /* 0x0000000000007992 */ /* 0x0007ec0000008000 */
[----:B---3--:R-:W3:Y:S01]  /*20c0*/  FENCE.VIEW.ASYNC.S ;  /* 0x00000000000073c6 */ /* 0x008ee20000000000 */
[----:B--2---:R-:W-:-:S13]  /*20d0*/  LOP3.LUT P0, RZ, R6, 0x1, RZ, 0xc0, !PT ;  /* 0x0000000106ff7812 */ /* 0x004fda000780c0ff */
[----:B---3--:R-:W-:Y:S01]  /*20e0*/  VOTEU.ANY UP1, P0 ;  /* 0x0000000000ff7886 */ /* 0x008fe20000020100 */
[----:B------:R-:W-:-:S13]  /*20f0*/  PLOP3.LUT P0, PT, PT, PT, UP1, 0x80, 0x8 ;  /* 0x000000000008781c */ /* 0x000fda0003f0f018 */
[----:B-1----:R-:W-:Y:S02]  /*2100*/  @P0 LOP3.LUT R0, R5, 0xffff, RZ, 0xc0, !PT ;  /* 0x0000ffff05000812 */ /* 0x002fe400078ec0ff */
[----:B------:R-:W-:Y:S02]  /*2110*/  @P0 MOV R2, R4 ;  /* 0x0000000400020202 */ /* 0x000fe40000000f00 */
[----:B------:R-:W-:Y:S01]  /*2120*/  @P0 R2UR UR6, R0 ;  /* 0x00000000000602ca */ /* 0x000fe200000e0000 */
[----:B------:R-:W-:Y:S01]  /*2130*/  VIADD R0, R3, 0x80 ;  /* 0x0000008003007836 */ /* 0x000fe20000000000 */
[----:B------:R-:W-:Y:S02]  /*2140*/  @P0 SHF.R.U32.HI R4, RZ, 0x10, R5 ;  /* 0x00000010ff040819 */ /* 0x000fe40000011605 */
[----:B------:R-:W-:Y:S02]  /*2150*/  @P0 R2UR UR7, R2 ;  /* 0x00000000020702ca */ /* 0x000fe400000e0000 */
[----:B------:R-:W-:-:S02]  /*2160*/  PRMT R0, RZ, 0x654, R0 ;  /* 0x00000654ff007816 */ /* 0x000fc40000000000 */
[----:B------:R-:W-:Y:S02]  /*2170*/  @P0 R2UR UR4, R4 ;  /* 0x00000000040402ca */ /* 0x000fe400000e0000 */
[----:B------:R1:W-:Y:S03]  /*2180*/  SYNCS.ARRIVE.TRANS64.RED.A1T0 RZ, [R0+URZ], RZ ;  /* 0x000000ff00ff79a7 */ /* 0x0003e600081004ff */
[----:B------:R-:W-:-:S04]  /*2190*/  @UP1 UMOV UR37, UR6 ;  /* 0x0000000600251c82 */ /* 0x000fc80008000000 */
[----:B------:R-:W-:-:S04]  /*21a0*/  @UP1 UMOV UR38, UR7 ;  /* 0x0000000700261c82 */ /* 0x000fc80008000000 */
[----:B------:R-:W-:Y:S01]  /*21b0*/  @UP1 UMOV UR36, UR4 ;  /* 0x0000000400241c82 */ /* 0x000fe20008000000 */
[----:B------:R-:W-:Y:S05]  /*21c0*/  BRA.U !UP0, `(.L_x_40) ;  /* 0x0000000108d47547 */ /* 0x000fea000b800000 */
[----:B------:R-:W2:Y:S01]  /*21d0*/  LDCU.128 UR16, c[0x0][0xb10] ;  /* 0x00016200ff1077ac */ /* 0x000ea20008000c00 */
[----:B------:R-:W3:Y:S01]  /*21e0*/  LDCU UR12, c[0x0][0xb20] ;  /* 0x00016400ff0c77ac */ /* 0x000ee20008000800 */
[----:B------:R-:W4:Y:S01]  /*21f0*/  LDCU UR20, c[0x0][0xb0c] ;  /* 0x00016180ff1477ac */ /* 0x000f220008000800 */
[----:B------:R-:W1:Y:S01]  /*2200*/  LDCU.64 UR8, c[0x0][0xb28] ;  /* 0x00016500ff0877ac */ /* 0x000e620008000a00 */
[----:B------:R-:W-:Y:S02]  /*2210*/  UISETP.NE.AND UP3, UPT, UR40, 0x1, UPT ;  /* 0x000000012800788c */ /* 0x000fe4000bf65270 */
[----:B--2---:R-:W-:Y:S02]  /*2220*/  UIMAD.WIDE.U32 UR10, UR39, UR19, URZ ;  /* 0x00000013270a72a5 */ /* 0x004fe4000f8e00ff */
[----:B------:R-:W-:Y:S02]  /*2230*/  UIMAD.WIDE.U32 UR6, UR41, UR16, URZ ;  /* 0x00000010290672a5 */ /* 0x000fe4000f8e00ff */
[----:B------:R-:W-:-:S02]  /*2240*/  UISETP.NE.AND UP0, UPT, UR18, 0x1, UPT ;  /* 0x000000011200788c */ /* 0x000fc4000bf05270 */
[----:B------:R-:W-:Y:S01]  /*2250*/  UIMAD.WIDE.U32 UR22, UR37, UR19, URZ ;  /* 0x00000013251672a5 */ /* 0x000fe2000f8e00ff */
[----:B------:R-:W-:Y:S02]  /*2260*/  UMOV UR10, UR11 ;  /* 0x0000000b000a7c82 */ /* 0x000fe40008000000 */
[----:B------:R-:W-:Y:S01]  /*2270*/  UMOV UR6, UR7 ;  /* 0x0000000700067c82 */ /* 0x000fe20008000000 */
[----:B---3--:R-:W-:Y:S02]  /*2280*/  USHF.R.U32.HI UR10, URZ, UR12, UR10 ;  /* 0x0000000cff0a7299 */ /* 0x008fe4000801160a */
[----:B------:R-:W-:Y:S02]  /*2290*/  USHF.R.U32.HI UR7, URZ, UR17, UR6 ;  /* 0x00000011ff077299 */ /* 0x000fe40008011606 */
[----:B----4-:R-:W-:Y:S02]  /*22a0*/  UISETP.NE.AND UP2, UPT, UR20, 0x1, UPT ;  /* 0x000000011400788c */ /* 0x010fe4000bf45270 */
[----:B------:R-:W-:-:S02]  /*22b0*/  USEL UR6, UR39, UR10, !UP0 ;  /* 0x0000000a27067287 */ /* 0x000fc4000c000000 */
[----:B------:R-:W-:Y:S02]  /*22c0*/  USEL UR7, UR41, UR7, !UP2 ;  /* 0x0000000729077287 */ /* 0x000fe4000d000000 */
[----:B-1----:R-:W-:Y:S01]  /*22d0*/  UIMAD.WIDE.U32 UR10, UR6, UR8, URZ ;  /* 0x00000008060a72a5 */ /* 0x002fe2000f8e00ff */
[----:B------:R-:W-:Y:S01]  /*22e0*/  UMOV UR4, UR23 ;  /* 0x0000001700047c82 */ /* 0x000fe20008000000 */
[----:B------:R-:W-:Y:S02]  /*22f0*/  UIMAD.WIDE.U32 UR14, UR38, UR16, URZ ;  /* 0x00000010260e72a5 */ /* 0x000fe4000f8e00ff */
[----:B------:R-:W-:-:S03]  /*2300*/  UIMAD.WIDE.U32 UR22, UR7, UR8, URZ ;  /* 0x00000008071672a5 */ /* 0x000fc6000f8e00ff */
[----:B------:R-:W-:Y:S01]  /*2310*/  UMOV UR10, UR11 ;  /* 0x0000000b000a7c82 */ /* 0x000fe20008000000 */
[----:B------:R-:W-:Y:S02]  /*2320*/  USHF.R.U32.HI UR4, URZ, UR12, UR4 ;  /* 0x0000000cff047299 */ /* 0x000fe40008011604 */
[----:B------:R-:W-:Y:S01]  /*2330*/  @UP3 USHF.R.U32.HI UR6, URZ, UR9, UR10 ;  /* 0x00000009ff063299 */ /* 0x000fe2000801160a */
[----:B------:R-:W-:Y:S01]  /*2340*/  UMOV UR14, UR15 ;  /* 0x0000000f000e7c82 */ /* 0x000fe20008000000 */
[----:B------:R-:W-:Y:S01]  /*2350*/  UMOV UR22, UR23 ;  /* 0x0000001700167c82 */ /* 0x000fe20008000000 */
[----:B------:R-:W-:Y:S02]  /*2360*/  USHF.R.U32.HI UR17, URZ, UR17, UR14 ;  /* 0x00000011ff117299 */ /* 0x000fe4000801160e */
[----:B------:R-:W-:Y:S02]  /*2370*/  USEL UR4, UR37, UR4, !UP0 ;  /* 0x0000000425047287 */ /* 0x000fe4000c000000 */
[----:B------:R-:W-:-:S02]  /*2380*/  @UP3 USHF.R.U32.HI UR7, URZ, UR9, UR22 ;  /* 0x00000009ff073299 */ /* 0x000fc40008011616 */
[----:B------:R-:W-:Y:S02]  /*2390*/  UIMAD UR10, UR40, UR6, URZ ;  /* 0x00000006280a72a4 */ /* 0x000fe4000f8e02ff */
[----:B------:R-:W-:Y:S02]  /*23a0*/  USEL UR6, UR38, UR17, !UP2 ;  /* 0x0000001126067287 */ /* 0x000fe4000d000000 */
[----:B------:R-:W-:Y:S02]  /*23b0*/  UIMAD UR12, UR40, UR7, URZ ;  /* 0x00000007280c72a4 */ /* 0x000fe4000f8e02ff */
[----:B------:R-:W-:Y:S02]  /*23c0*/  UISETP.GE.AND UP0, UPT, UR4, UR10, UPT ;  /* 0x0000000a0400728c */ /* 0x000fe4000bf06270 */
[----:B------:R-:W-:Y:S02]  /*23d0*/  UIMAD.WIDE.U32 UR10, UR4, UR8, URZ ;  /* 0x00000008040a72a5 */ /* 0x000fe4000f8e00ff */
[----:B------:R-:W-:-:S02]  /*23e0*/  UISETP.GE.OR UP0, UPT, UR6, UR12, UP0 ;  /* 0x0000000c0600728c */ /* 0x000fc40008706670 */
        /* <DEDUP_REMOVED lines=19> */
.L_x_40:
[----:B------:R-:W2:Y:S02]  /*2520*/  LDCU UR4, c[0x0][0xb30] ;  /* 0x00016600ff0477ac */ /* 0x000ea40008000800 */
[----:B--2---:R-:W-:-:S09]  /*2530*/  UISETP.NE.AND UP0, UPT, UR4, 0x1, UPT ;  /* 0x000000010400788c */ /* 0x004fd2000bf05270 */
[----:B------:R-:W-:Y:S05]  /*2540*/  BRA.U UP0, `(.L_x_41) ;  /* 0x0000000100447547 */ /* 0x000fea000b800000 */
[----:B------:R-:W2:Y:S01]  /*2550*/  LDCU.128 UR16, c[0x0][0xb10] ;  /* 0x00016200ff1077ac */ /* 0x000ea20008000c00 */
[----:B------:R-:W3:Y:S01]  /*2560*/  LDCU UR10, c[0x0][0xb0c] ;  /* 0x00016180ff0a77ac */ /* 0x000ee20008000800 */
[----:B------:R-:W4:Y:S01]  /*2570*/  LDCU UR11, c[0x0][0xb20] ;  /* 0x00016400ff0b77ac */ /* 0x000f220008000800 */
[----:B--2---:R-:W-:Y:S02]  /*2580*/  UIMAD.WIDE.U32 UR8, UR38, UR16, URZ ;  /* 0x00000010260872a5 */ /* 0x004fe4000f8e00ff */
[----:B------:R-:W-:Y:S02]  /*2590*/  UIMAD.WIDE.U32 UR6, UR37, UR19, URZ ;  /* 0x00000013250672a5 */ /* 0x000fe4000f8e00ff */
[----:B---3--:R-:W-:Y:S02]  /*25a0*/  UISETP.NE.AND UP2, UPT, UR10, 0x1, UPT ;  /* 0x000000010a00788c */ /* 0x008fe4000bf45270 */
[----:B------:R-:W-:Y:S01]  /*25b0*/  UISETP.NE.AND UP0, UPT, UR18, 0x1, UPT ;  /* 0x000000011200788c */ /* 0x000fe2000bf05270 */
[----:B------:R-:W-:-:S02]  /*25c0*/  UMOV UR8, UR9 ;  /* 0x0000000900087c82 */ /* 0x000fc40008000000 */
[----:B------:R-:W-:Y:S01]  /*25d0*/  UMOV UR4, UR7 ;  /* 0x0000000700047c82 */ /* 0x000fe20008000000 */
[----:B------:R-:W-:Y:S02]  /*25e0*/  USHF.R.U32.HI UR17, URZ, UR17, UR8 ;  /* 0x00000011ff117299 */ /* 0x000fe40008011608 */
[----:B----4-:R-:W-:Y:S02]  /*25f0*/  USHF.R.U32.HI UR4, URZ, UR11, UR4 ;  /* 0x0000000bff047299 */ /* 0x010fe40008011604 */
[----:B------:R-:W-:Y:S02]  /*2600*/  USEL UR6, UR38, UR17, !UP2 ;  /* 0x0000001126067287 */ /* 0x000fe4000d000000 */
[----:B------:R-:W-:-:S04]  /*2610*/  USEL UR4, UR37, UR4, !UP0 ;  /* 0x0000000425047287 */ /* 0x000fc8000c000000 */
[----:B------:R-:W-:Y:S02]  /*2620*/  UIADD3 UR7, UPT, UPT, UR6, -UR4, URZ ;  /* 0x8000000406077290 */ /* 0x000fe4000fffe0ff */
[----:B------:R-:W-:Y:S02]  /*2630*/  UIADD3 UR4, UPT, UPT, -UR6, UR4, URZ ;  /* 0x0000000406047290 */ /* 0x000fe4000fffe1ff */
[----:B------:R-:W-:Y:S02]  /*2640*/  UIMAD UR37, UR7, UR18, UR37 ;  /* 0x00000012072572a4 */ /* 0x000fe4000f8e0225 */
[----:B------:R-:W-:-:S12]  /*2650*/  UIMAD UR38, UR4, UR10, UR38 ;  /* 0x0000000a042672a4 */ /* 0x000fd8000f8e0226 */
.L_x_41:
[----:B------:R-:W-:Y:S01]  /*2660*/  VIADD R11, R11, 0x1 ;  /* 0x000000010b0b7836 */ /* 0x000fe20000000000 */
[----:B------:R-:W-:Y:S02]  /*2670*/  R2UR UR6, R87 ;  /* 0x00000000570672ca */ /* 0x000fe400000e0000 */
[----:B------:R-:W-:Y:S02]  /*2680*/  R2UR UR4, R86 ;  /* 0x00000000560472ca */ /* 0x000fe400000e0000 */
[C---:B------:R-:W-:Y:S02]  /*2690*/  ISETP.NE.AND P0, PT, R11.reuse, 0x2, PT ;  /* 0x000000020b00780c */ /* 0x040fe40003f05270 */
[----:B------:R-:W-:Y:S02]  /*26a0*/  PLOP3.LUT P1, PT, PT, PT, PT, 0x80, 0x8 ;  /* 0x000000000008781c */ /* 0x000fe40003f2f070 */
[----:B------:R-:W-:Y:S02]  /*26b0*/  SEL R3, RZ, 0x1, P0 ;  /* 0x00000001ff037807 */ /* 0x000fe40000000000 */
[----:B------:R-:W-:-:S02]  /*26c0*/  SEL R11, R11, RZ, P0 ;  /* 0x000000ff0b0b7207 */ /* 0x000fc40000000000 */
[----:B------:R-:W-:Y:S01]  /*26d0*/  LOP3.LUT R10, R10, R3, RZ, 0x3c, !PT ;  /* 0x000000030a0a7212 */ /* 0x000fe200078e3cff */
[----:B------:R-:W-:Y:S02]  /*26e0*/  UIADD3 UR25, UPT, UPT, UR38, UR6, URZ ;  /* 0x0000000626197290 */ /* 0x000fe4000fffe0ff */
[----:B------:R-:W-:Y:S01]  /*26f0*/  UIADD3 UR30, UPT, UPT, UR37, UR4, URZ ;  /* 0x00000004251e7290 */ /* 0x000fe2000fffe0ff */
[----:B------:R-:W-:Y:S11]  /*2700*/  BRA.U UP1, `(.L_x_42) ;  /* 0xfffffff101507547 */ /* 0x000ff6000b83ffff */
[----:B------:R-:W-:Y:S01]  /*2710*/  UIADD3 UR13, UPT, UPT, UR13, 0x18, URZ ;  /* 0x000000180d0d7890 */ /* 0x000fe2000fffe0ff */
[----:B------:R-:W-:-:S03]  /*2720*/  SHF.L.U32 R3, R12, 0x1f, RZ ;  /* 0x0000001f0c037819 */ /* 0x000fc600000006ff */
[----:B------:R-:W-:-:S09]  /*2730*/  ULEA UR4, UR5, UR13, 0x3 ;  /* 0x0000000d05047291 */ /* 0x000fd2000f8e18ff */
[----:B------:R-:W2:Y:S02]  /*2740*/  SYNCS.PHASECHK.TRANS64.TRYWAIT P0, [UR4], R3 ;  /* 0x00000003ff0075a7 */ /* 0x000ea40008001104 */
[----:B--2---:R-:W-:Y:S05]  /*2750*/  @!P0 BRA `(.L_x_43) ;  /* 0x0000005400448947 */ /* 0x004fea0003800000 */
.L_x_126:
[----:B------:R-:W-:-:S04]  /*2760*/  UIADD3 UR4, UPT, UPT, UR5, 0x1, URZ ;  /* 0x0000000105047890 */ /* 0x000fc8000fffe0ff */
[----:B------:R-:W-:-:S04]  /*2770*/  UISETP.NE.AND UP0, UPT, UR4, 0x3, UPT ;  /* 0x000000030400788c */ /* 0x000fc8000bf05270 */
[----:B------:R-:W-:Y:S02]  /*2780*/  USEL UR6, URZ, 0x1, UP0 ;  /* 0x00000001ff067887 */ /* 0x000fe40008000000 */
[----:B------:R-:W-:-:S04]  /*2790*/  USEL UR4, UR4, URZ, UP0 ;  /* 0x000000ff04047287 */ /* 0x000fc80008000000 */
[----:B------:R-:W-:Y:S01]  /*27a0*/  ULEA UR5, UR4, UR13, 0x3 ;  /* 0x0000000d04057291 */ /* 0x000fe2000f8e18ff */
[----:B------:R-:W-:-:S04]  /*27b0*/  LOP3.LUT R12, R12, UR6, RZ, 0x3c, !PT ;  /* 0x000000060c0c7c12 */ /* 0x000fc8000f8e3cff */
[----:B-1----:R-:W-:-:S04]  /*27c0*/  SHF.L.U32 R3, R12, 0x1f, RZ ;  /* 0x0000001f0c037819 */ /* 0x002fc800000006ff */
[----:B------:R-:W1:Y:S02]  /*27d0*/  SYNCS.PHASECHK.TRANS64.TRYWAIT P0, [UR5], R3 ;  /* 0x00000003ff0075a7 */ /* 0x000e640008001105 */
[----:B-1----:R-:W-:Y:S05]  /*27e0*/  @!P0 BRA `(.L_x_44) ;  /* 0x0000005400388947 */ /* 0x002fea0003800000 */
.L_x_128:
[----:B------:R-:W-:-:S04]  /*27f0*/  UIADD3 UR4, UPT, UPT, UR4, 0x1, URZ ;  /* 0x0000000104047890 */ /* 0x000fc8000fffe0ff */
[----:B------:R-:W-:-:S04]  /*2800*/  UISETP.NE.AND UP0, UPT, UR4, 0x3, UPT ;  /* 0x000000030400788c */ /* 0x000fc8000bf05270 */
[----:B------:R-:W-:Y:S02]  /*2810*/  USEL UR5, URZ, 0x1, UP0 ;  /* 0x00000001ff057887 */ /* 0x000fe40008000000 */
[----:B------:R-:W-:-:S04]  /*2820*/  USEL UR4, UR4, URZ, UP0 ;  /* 0x000000ff04047287 */ /* 0x000fc80008000000 */
[----:B------:R-:W-:Y:S01]  /*2830*/  ULEA UR4, UR4, UR13, 0x3 ;  /* 0x0000000d04047291 */ /* 0x000fe2000f8e18ff */
[----:B-1----:R-:W-:-:S04]  /*2840*/  LOP3.LUT R3, R12, UR5, RZ, 0x3c, !PT ;  /* 0x000000050c037c12 */ /* 0x002fc8000f8e3cff */
[----:B------:R-:W-:Y:S01]  /*2850*/  SHF.L.U32 R3, R3, 0x1f, RZ ;  /* 0x0000001f03037819 */ /* 0x000fe200000006ff */
[----:B------:R-:W-:-:S07]  /*2860*/  IMAD.U32 R0, RZ, RZ, UR4 ;  /* 0x00000004ff007e24 */ /* 0x000fce000f8e00ff */
.L_x_45:
[----:B-1----:R1:W2:Y:S02]  /*2870*/  SYNCS.PHASECHK.TRANS64.TRYWAIT P0, [R0+URZ], R3 ;  /* 0x00000003000075a7 */ /* 0x0022a400080011ff */
[----:B--2---:R-:W-:Y:S05]  /*2880*/  @!P0 NANOSLEEP.SYNCS 0x989680 ;  /* 0x009896800000895d */ /* 0x004fea0003900000 */
[----:B------:R-:W2:Y:S02]  /*2890*/  @!P0 SYNCS.PHASECHK.TRANS64 P0, [R0+URZ], R3 ;  /* 0x00000003000085a7 */ /* 0x000ea400080010ff */
[----:B--2---:R-:W-:Y:S05]  /*28a0*/  @P0 EXIT ;  /* 0x000000000000094d */ /* 0x004fea0003800000 */
[----:B------:R-:W-:Y:S05]  /*28b0*/  BRA `(.L_x_45) ;  /* 0xfffffffc00ec7947 */ /* 0x000fea000383ffff */
.L_x_22:
[----:B------:R-:W1:Y:S02]  /*28c0*/  S2UR UR4, SR_CgaCtaId ;  /* 0x00000000000479c3 */ /* 0x000e640000008800 */
[----:B-1----:R-:W-:-:S04]  /*28d0*/  UISETP.NE.AND UP0, UPT, UR4, URZ, UPT ;  /* 0x000000ff0400728c */ /* 0x002fc8000bf05270 */
[----:B------:R-:W-:-:S09]  /*28e0*/  UISETP.NE.OR UP0, UPT, UR22, 0x1, UP0 ;  /* 0x000000011600788c */ /* 0x000fd20008705670 */
[----:B------:R-:W-:Y:S05]  /*28f0*/  BRA.U UP0, `(.L_x_46) ;  /* 0x00000005004c7547 */ /* 0x000fea000b800000 */
[----:B------:R-:W1:Y:S01]  /*2900*/  S2UR UR5, SR_CgaCtaId ;  /* 0x00000000000579c3 */ /* 0x000e620000008800 */
[----:B------:R-:W-:Y:S01]  /*2910*/  UMOV UR4, 0x400 ;  /* 0x0000040000047882 */ /* 0x000fe20000000000 */
[----:B------:R-:W-:Y:S01]  /*2920*/  ISETP.GE.U32.AND P2, PT, R0, 0x2, PT ;  /* 0x000000020000780c */ /* 0x000fe20003f46070 */
[----:B------:R-:W-:Y:S01]  /*2930*/  IMAD.MOV.U32 R12, RZ, RZ, 0x1 ;  /* 0x00000001ff0c7424 */ /* 0x000fe200078e00ff */
[----:B------:R-:W-:Y:S02]  /*2940*/  CS2R R10, SRZ ;  /* 0x00000000000a7805 */ /* 0x000fe4000001ff00 */
[----:B------:R-:W-:Y:S01]  /*2950*/  CS2R R8, SRZ ;  /* 0x0000000000087805 */ /* 0x000fe2000001ff00 */
[----:B-1----:R-:W-:-:S03]  /*2960*/  ULEA UR6, UR5, UR4, 0x18 ;  /* 0x0000000405067291 */ /* 0x002fc6000f8ec0ff */
[----:B------:R-:W-:-:S09]  /*2970*/  UMOV UR5, URZ ;  /* 0x000000ff00057c82 */ /* 0x000fd20008000000 */
.L_x_50:
[----:B------:R-:W-:Y:S02]  /*2980*/  LEA R2, R8, UR6, 0x3 ;  /* 0x0000000608027c11 */ /* 0x000fe4000f8e18ff */
[----:B------:R-:W-:-:S03]  /*2990*/  SHF.L.U32 R5, R9, 0x1f, RZ ;  /* 0x0000001f09057819 */ /* 0x000fc600000006ff */
[----:B------:R-:W-:Y:S01]  /*29a0*/  VIADD R4, R2, 0xe0 ;  /* 0x000000e002047836 */ /* 0x000fe20000000000 */
[----:B------:R-:W1:Y:S02]  /*29b0*/  SYNCS.PHASECHK.TRANS64.TRYWAIT P0, [R2+URZ+0xd0], R5 ;  /* 0x0000d005020075a7 */ /* 0x000e6400080011ff */
[----:B-1----:R-:W-:Y:S05]  /*29c0*/  @!P0 BRA `(.L_x_47) ;  /* 0x0000005000d88947 */ /* 0x002fea0003800000 */
.L_x_129:
[----:B------:R-:W-:Y:S01]  /*29d0*/  ULEA UR4, UR5, UR6, 0x3 ;  /* 0x0000000605047291 */ /* 0x000fe2000f8e18ff */
[----:B------:R-:W-:Y:S02]  /*29e0*/  PRMT R4, RZ, 0x654, R4 ;  /* 0x00000654ff047816 */ /* 0x000fe40000000004 */
[----:B-1----:R-:W-:Y:S01]  /*29f0*/  SHF.L.U32 R5, R12, 0x1f, RZ ;  /* 0x0000001f0c057819 */ /* 0x002fe200000006ff */
[----:B------:R-:W-:Y:S01]  /*2a00*/  UIADD3 UR7, UPT, UPT, UR4, 0x70, URZ ;  /* 0x0000007004077890 */ /* 0x000fe2000fffe0ff */
[----:B------:R1:W-:Y:S05]  /*2a10*/  SYNCS.ARRIVE.TRANS64.RED.A1T0 RZ, [R4+URZ], RZ ;  /* 0x000000ff04ff79a7 */ /* 0x0003ea00081004ff */
[----:B------:R-:W-:Y:S01]  /*2a20*/  IMAD.U32 R7, RZ, RZ, UR7 ;  /* 0x00000007ff077e24 */ /* 0x000fe2000f8e00ff */
[----:B------:R-:W2:Y:S04]  /*2a30*/  SYNCS.PHASECHK.TRANS64.TRYWAIT P0, [UR4+0x80], R5 ;  /* 0x00008005ff0075a7 */ /* 0x000ea80008001104 */
[----:B------:R-:W-:Y:S01]  /*2a40*/  PRMT R6, R0, 0x654, R7 ;  /* 0x0000065400067816 */ /* 0x000fe20000000007 */
[----:B-1----:R-:W-:Y:S01]  /*2a50*/  @!P2 IMAD.MOV.U32 R4, RZ, RZ, 0x10 ;  /* 0x00000010ff04a424 */ /* 0x002fe200078e00ff */
[----:B--2---:R-:W-:Y:S06]  /*2a60*/  @!P0 BRA `(.L_x_48) ;  /* 0x0000005000c48947 */ /* 0x004fec0003800000 */
.L_x_131:
[----:B------:R-:W-:Y:S01]  /*2a70*/  ULEA UR8, UR5, UR6, 0x4 ;  /* 0x0000000605087291 */ /* 0x000fe2000f8e20ff */
[----:B------:R-:W-:Y:S01]  /*2a80*/  SEL R3, R6, R3, !P2 ;  /* 0x0000000306037207 */ /* 0x000fe20005000000 */
[----:B------:R-:W-:Y:S01]  /*2a90*/  UIADD3 UR9, UPT, UPT, UR4, 0x70, URZ ;  /* 0x0000007004097890 */ /* 0x000fe2000fffe0ff */
[----:B-1----:R-:W-:Y:S01]  /*2aa0*/  LEA R2, R11, UR6, 0x3 ;  /* 0x000000060b027c11 */ /* 0x002fe2000f8e18ff */
[----:B------:R-:W-:Y:S01]  /*2ab0*/  UIADD3 UR8, UPT, UPT, UR8, 0x100, URZ ;  /* 0x0000010008087890 */ /* 0x000fe2000fffe0ff */
[----:B------:R-:W-:Y:S01]  /*2ac0*/  SHF.L.U32 R5, R10, 0x1f, RZ ;  /* 0x0000001f0a057819 */ /* 0x000fe200000006ff */
[----:B------:R1:W-:Y:S01]  /*2ad0*/  @!P2 SYNCS.ARRIVE.TRANS64.RED RZ, [R3+URZ], R4 ;  /* 0x0000000403ffa9a7 */ /* 0x0003e200080004ff */
[----:B------:R-:W-:Y:S01]  /*2ae0*/  UIADD3 UR4, UPT, UPT, UR5, 0x1, URZ ;  /* 0x0000000105047890 */ /* 0x000fe2000fffe0ff */
[----:B------:R-:W-:-:S03]  /*2af0*/  VIADD R8, R8, 0x1 ;  /* 0x0000000108087836 */ /* 0x000fc60000000000 */
[----:B------:R-:W-:Y:S02]  /*2b00*/  UISETP.NE.AND UP0, UPT, UR4, 0x2, UPT ;  /* 0x000000020400788c */ /* 0x000fe4000bf05270 */
[----:B------:R-:W-:Y:S06]  /*2b10*/  UGETNEXTWORKID.BROADCAST [UR8], [UR9] ;  /* 0x00000000080073ca */ /* 0x000fec0008000100 */
[----:B------:R-:W-:Y:S01]  /*2b20*/  USEL UR7, URZ, 0x1, UP0 ;  /* 0x00000001ff077887 */ /* 0x000fe20008000000 */
[----:B------:R-:W-:Y:S01]  /*2b30*/  ISETP.NE.AND P0, PT, R8, 0x2, PT ;  /* 0x000000020800780c */ /* 0x000fe20003f05270 */
[----:B------:R-:W-:Y:S01]  /*2b40*/  USEL UR5, UR4, URZ, UP0 ;  /* 0x000000ff04057287 */ /* 0x000fe20008000000 */
[----:B------:R-:W2:Y:S03]  /*2b50*/  SYNCS.PHASECHK.TRANS64.TRYWAIT P1, [R2+URZ+0x70], R5 ;  /* 0x00007005020075a7 */ /* 0x000ea600080211ff */
[----:B------:R-:W-:Y:S01]  /*2b60*/  LOP3.LUT R12, R12, UR7, RZ, 0x3c, !PT ;  /* 0x000000070c0c7c12 */ /* 0x000fe2000f8e3cff */
[----:B-12---:R-:W-:Y:S07]  /*2b70*/  @!P1 BRA `(.L_x_49) ;  /* 0x0000005000989947 */ /* 0x006fee0003800000 */
.L_x_132:
[C---:B------:R-:W-:Y:S01]  /*2b80*/  LEA R4, R11.reuse, UR6, 0x4 ;  /* 0x000000060b047c11 */ /* 0x040fe2000f8e20ff */
[----:B-1----:R-:W-:Y:S01]  /*2b90*/  VIADD R2, R2, 0x80 ;  /* 0x0000008002027836 */ /* 0x002fe20000000000 */
[----:B------:R-:W-:Y:S01]  /*2ba0*/  SEL R8, R8, RZ, P0 ;  /* 0x000000ff08087207 */ /* 0x000fe20000000000 */
[----:B------:R-:W-:-:S03]  /*2bb0*/  VIADD R11, R11, 0x1 ;  /* 0x000000010b0b7836 */ /* 0x000fc60000000000 */
[----:B------:R-:W1:Y:S01]  /*2bc0*/  LDS.128 R4, [R4+0x100] ;  /* 0x0001000004047984 */ /* 0x000e620000000c00 */
[----:B------:R-:W-:Y:S02]  /*2bd0*/  PRMT R2, RZ, 0x654, R2 ;  /* 0x00000654ff027816 */ /* 0x000fe40000000002 */
[C---:B------:R-:W-:Y:S01]  /*2be0*/  ISETP.NE.AND P1, PT, R11.reuse, 0x2, PT ;  /* 0x000000020b00780c */ /* 0x040fe20003f25270 */
[----:B------:R-:W-:Y:S01]  /*2bf0*/  @!PT LDS RZ, [RZ] ;  /* 0x00000000fffff984 */ /* 0x000fe20000000800 */
[----:B------:R-:W-:Y:S01]  /*2c00*/  @!PT LDS RZ, [RZ] ;  /* 0x00000000fffff984 */ /* 0x000fe20000000800 */
[----:B------:R-:W-:Y:S01]  /*2c10*/  @!PT LDS RZ, [RZ] ;  /* 0x00000000fffff984 */ /* 0x000fe20000000800 */
[----:B------:R-:W-:Y:S01]  /*2c20*/  @!PT LDS RZ, [RZ] ;  /* 0x00000000fffff984 */ /* 0x000fe20000000800 */
[----:B------:R2:W-:Y:S06]  /*2c30*/  MEMBAR.ALL.CTA ;  /* 0x0000000000007992 */ /* 0x0005ec0000008000 */
[----:B--2---:R-:W2:Y:S01]  /*2c40*/  FENCE.VIEW.ASYNC.S ;  /* 0x00000000000073c6 */ /* 0x004ea20000000000 */
[----:B------:R-:W-:Y:S01]  /*2c50*/  SEL R11, R11, RZ, P1 ;  /* 0x000000ff0b0b7207 */ /* 0x000fe20000800000 */
[----:B--2---:R2:W-:Y:S01]  /*2c60*/  SYNCS.ARRIVE.TRANS64.RED.A1T0 RZ, [R2+URZ], RZ ;  /* 0x000000ff02ff79a7 */ /* 0x0045e200081004ff */
[----:B-1----:R-:W-:-:S02]  /*2c70*/  LOP3.LUT P3, RZ, R6, 0x1, RZ, 0xc0, !PT ;  /* 0x0000000106ff7812 */ /* 0x002fc4000786c0ff */
[----:B------:R-:W-:-:S04]  /*2c80*/  SEL R5, RZ, 0x1, P1 ;  /* 0x00000001ff057807 */ /* 0x000fc80000800000 */
[----:B------:R-:W-:Y:S02]  /*2c90*/  LOP3.LUT R10, R10, R5, RZ, 0x3c, !PT ;  /* 0x000000050a0a7212 */ /* 0x000fe400078e3cff */
[----:B--2---:R-:W-:-:S04]  /*2ca0*/  SEL R2, RZ, 0x1, P0 ;  /* 0x00000001ff027807 */ /* 0x004fc80000000000 */
[----:B------:R-:W-:Y:S01]  /*2cb0*/  LOP3.LUT R9, R9, R2, RZ, 0x3c, !PT ;  /* 0x0000000209097212 */ /* 0x000fe200078e3cff */
[----:B------:R-:W-:Y:S06]  /*2cc0*/  @P3 BRA `(.L_x_50) ;  /* 0xfffffffc002c3947 */ /* 0x000fec000383ffff */
[----:B------:R-:W-:Y:S01]  /*2cd0*/  ULEA UR4, UR5, UR6, 0x3 ;  /* 0x0000000605047291 */ /* 0x000fe2000f8e18ff */
[----:B------:R-:W-:-:S08]  /*2ce0*/  SHF.L.U32 R3, R12, 0x1f, RZ ;  /* 0x0000001f0c037819 */ /* 0x000fd000000006ff */
[----:B------:R-:W1:Y:S02]  /*2cf0*/  SYNCS.PHASECHK.TRANS64 P0, [UR4+0x80], R3 ;  /* 0x00008003ff0075a7 */ /* 0x000e640008001004 */
[----:B-1----:R-:W-:Y:S05]  /*2d00*/  @P0 BRA `(.L_x_51) ;  /* 0x0000000000080947 */ /* 0x002fea0003800000 */
[----:B------:R-:W1:Y:S02]  /*2d10*/  SYNCS.PHASECHK.TRANS64.TRYWAIT P0, [UR4+0x80], R3 ;  /* 0x00008003ff0075a7 */ /* 0x000e640008001104 */
[----:B-1----:R-:W-:Y:S05]  /*2d20*/  @!P0 BRA `(.L_x_52) ;  /* 0x0000005000408947 */ /* 0x002fea0003800000 */
.L_x_51:
[----:B------:R-:W-:-:S04]  /*2d30*/  UIADD3 UR7, UPT, UPT, UR5, 0x1, URZ ;  /* 0x0000000105077890 */ /* 0x000fc8000fffe0ff */
[----:B------:R-:W-:-:S04]  /*2d40*/  UISETP.NE.AND UP0, UPT, UR7, 0x2, UPT ;  /* 0x000000020700788c */ /* 0x000fc8000bf05270 */
[----:B------:R-:W-:Y:S02]  /*2d50*/  USEL UR8, URZ, 0x1, UP0 ;  /* 0x00000001ff087887 */ /* 0x000fe40008000000 */
[----:B------:R-:W-:-:S04]  /*2d60*/  USEL UR7, UR7, URZ, UP0 ;  /* 0x000000ff07077287 */ /* 0x000fc80008000000 */
[----:B------:R-:W-:Y:S01]  /*2d70*/  ULEA UR7, UR7, UR6, 0x3 ;  /* 0x0000000607077291 */ /* 0x000fe2000f8e18ff */
[----:B-1----:R-:W-:-:S04]  /*2d80*/  LOP3.LUT R3, R12, UR8, RZ, 0x3c, !PT ;  /* 0x000000080c037c12 */ /* 0x002fc8000f8e3cff */
[----:B------:R-:W-:-:S04]  /*2d90*/  SHF.L.U32 R0, R3, 0x1f, RZ ;  /* 0x0000001f03007819 */ /* 0x000fc800000006ff */
[----:B------:R-:W1:Y:S02]  /*2da0*/  SYNCS.PHASECHK.TRANS64 P0, [UR7+0x80], R0 ;  /* 0x00008000ff0075a7 */ /* 0x000e640008001007 */
[----:B-1----:R-:W-:Y:S05]  /*2db0*/  @P0 EXIT ;  /* 0x000000000000094d */ /* 0x002fea0003800000 */
[----:B------:R-:W-:Y:S02]  /*2dc0*/  SHF.L.U32 R3, R3, 0x1f, RZ ;  /* 0x0000001f03037819 */ /* 0x000fe400000006ff */
[----:B------:R-:W-:-:S07]  /*2dd0*/  MOV R0, UR7 ;  /* 0x0000000700007c02 */ /* 0x000fce0008000f00 */
.L_x_53:
[----:B-1----:R1:W2:Y:S02]  /*2de0*/  SYNCS.PHASECHK.TRANS64.TRYWAIT P0, [R0+URZ+0x80], R3 ;  /* 0x00008003000075a7 */ /* 0x0022a400080011ff */
[----:B--2---:R-:W-:Y:S05]  /*2df0*/  @!P0 NANOSLEEP.SYNCS 0x989680 ;  /* 0x009896800000895d */ /* 0x004fea0003900000 */
[----:B------:R-:W2:Y:S02]  /*2e00*/  @!P0 SYNCS.PHASECHK.TRANS64 P0, [R0+URZ+0x80], R3 ;  /* 0x00008003000085a7 */ /* 0x000ea400080010ff */
[----:B--2---:R-:W-:Y:S05]  /*2e10*/  @P0 EXIT ;  /* 0x000000000000094d */ /* 0x004fea0003800000 */
[----:B------:R-:W-:Y:S05]  /*2e20*/  BRA `(.L_x_53) ;  /* 0xfffffffc00ec7947 */ /* 0x000fea000383ffff */
.L_x_46:
[----:B------:R-:W-:Y:S05]  /*2e30*/  BRA.U UP4, `(.L_x_54) ;  /* 0x0000000d04887547 */ /* 0x000fea000b800000 */
[----:B------:R-:W1:Y:S01]  /*2e40*/  S2UR UR7, SR_CgaCtaId ;  /* 0x00000000000779c3 */ /* 0x000e620000008800 */
[----:B------:R-:W-:Y:S01]  /*2e50*/  UMOV UR4, 0x40 ;  /* 0x0000004000047882 */ /* 0x000fe20000000000 */
[----:B------:R-:W-:Y:S01]  /*2e60*/  NOP ;  /* 0x0000000000007918 */ /* 0x000fe20000000000 */
[----:B------:R-:W-:Y:S01]  /*2e70*/  UMOV UR6, 0x400 ;  /* 0x0000040000067882 */ /* 0x000fe20000000000 */
[----:B-1----:R-:W-:Y:S02]  /*2e80*/  ULEA UR5, UR7, UR4, 0x18 ;  /* 0x0000000407057291 */ /* 0x002fe4000f8ec0ff */
[----:B------:R-:W-:-:S07]  /*2e90*/  ULEA UR6, UR7, UR6, 0x18 ;  /* 0x0000000607067291 */ /* 0x000fce000f8ec0ff */
[----:B------:R-:W1:Y:S02]  /*2ea0*/  LDS.U8 R0, [UR5+0x1c] ;  /* 0x00001c05ff007984 */ /* 0x000e640008000000 */
[----:B-1----:R-:W-:-:S13]  /*2eb0*/  ISETP.NE.AND P0, PT, R0, RZ, PT ;  /* 0x000000ff0000720c */ /* 0x002fda0003f05270 */
[----:B------:R-:W-:Y:S05]  /*2ec0*/  @P0 BRA `(.L_x_55) ;  /* 0x0000000000580947 */ /* 0x000fea0003800000 */
[----:B------:R-:W-:-:S13]  /*2ed0*/  ELECT P0, URZ, PT ;  /* 0x0000000000ff782f */ /* 0x000fda0003800000 */
[----:B------:R-:W-:Y:S05]  /*2ee0*/  @!P0 BRA `(.L_x_56) ;  /* 0x0000000000608947 */ /* 0x000fea0003800000 */
[----:B------:R-:W-:Y:S01]  /*2ef0*/  UMOV UR4, 0x10 ;  /* 0x0000001000047882 */ /* 0x000fe20000000000 */
[----:B------:R-:W-:Y:S01]  /*2f00*/  HFMA2 R0, -RZ, RZ, 0, 5.9604644775390625e-08 ;  /* 0x00000001ff007431 */ /* 0x000fe200000001ff */
[----:B------:R-:W-:-:S03]  /*2f10*/  MOV R3, 0xffff ;  /* 0x0000ffff00037802 */ /* 0x000fc60000000f00 */
[----:B------:R-:W-:Y:S04]  /*2f20*/  DEPBAR.LE SB1, 0x36 ;  /* 0x00009d800000791a */ /* 0x000fe80000000000 */
[----:B------:R-:W1:Y:S02]  /*2f30*/  UTCATOMSWS.FIND_AND_SET.ALIGN UP0, UR4, UR4 ;  /* 0x00000004000475e3 */ /* 0x000e640008000800 */
[----:B-1----:R-:W-:Y:S01]  /*2f40*/  MOV R4, UR4 ;  /* 0x0000000400047c02 */ /* 0x002fe20008000f00 */
[----:B------:R-:W-:Y:S06]  /*2f50*/  BRA.U UP0, `(.L_x_57) ;  /* 0x0000000100187547 */ /* 0x000fec000b800000 */
.L_x_58:
[----:B------:R-:W-:Y:S05]  /*2f60*/  NANOSLEEP 0x64 ;  /* 0x000000640000795d */ /* 0x000fea0003800000 */
[----:B------:R-:W-:-:S05]  /*2f70*/  UMOV UR4, 0x10 ;  /* 0x0000001000047882 */ /* 0x000fca0000000000 */
[----:B------:R-:W-:Y:S04]  /*2f80*/  DEPBAR.LE SB1, 0x36 ;  /* 0x00009d800000791a */ /* 0x000fe80000000000 */
[----:B------:R-:W1:Y:S02]  /*2f90*/  UTCATOMSWS.FIND_AND_SET.ALIGN UP0, UR4, UR4 ;  /* 0x00000004000475e3 */ /* 0x000e640008000800 */
[----:B-1----:R-:W-:Y:S01]  /*2fa0*/  MOV R4, UR4 ;  /* 0x0000000400047c02 */ /* 0x002fe20008000f00 */
[----:B------:R-:W-:Y:S05]  /*2fb0*/  BRA.U !UP0, `(.L_x_58) ;  /* 0xfffffffd08e87547 */ /* 0x000fea000b83ffff */
.L_x_57:
[-C--:B------:R-:W-:Y:S02]  /*2fc0*/  SHF.L.U32 R3, R3, R4.reuse, RZ ;  /* 0x0000000403037219 */ /* 0x080fe400000006ff */
[----:B------:R-:W-:Y:S01]  /*2fd0*/  SHF.L.U32 R0, R0, R4, RZ ;  /* 0x0000000400007219 */ /* 0x000fe200000006ff */
[----:B------:R-:W-:Y:S02]  /*2fe0*/  IMAD.SHL.U32 R4, R4, 0x20, RZ ;  /* 0x0000002004047824 */ /* 0x000fe400078e00ff */
[----:B------:R1:W-:Y:S04]  /*2ff0*/  ATOMS.OR RZ, [UR5+0x14], R3 ;  /* 0x00001403ffff798c */ /* 0x0003e8000b000005 */
[----:B------:R1:W-:Y:S04]  /*3000*/  ATOMS.OR RZ, [UR5+0x18], R0 ;  /* 0x00001800ffff798c */ /* 0x0003e8000b000005 */
[----:B------:R1:W-:Y:S01]  /*3010*/  STS [UR6+0x120], R4 ;  /* 0x00012004ff007988 */ /* 0x0003e20008000806 */
[----:B------:R-:W-:Y:S05]  /*3020*/  BRA `(.L_x_56) ;  /* 0x0000000000107947 */ /* 0x000fea0003800000 */
.L_x_55:
[----:B------:R-:W-:Y:S02]  /*3030*/  MOV R0, 0xffffffff ;  /* 0xffffffff00007802 */ /* 0x000fe40000000f00 */
[----:B------:R-:W-:-:S03]  /*3040*/  MOV R4, 0x3070 ;  /* 0x0000307000047802 */ /* 0x000fc60000000f00 */
[----:B------:R1:W-:Y:S04]  /*3050*/  STS [UR6+0x120], R0 ;  /* 0x00012000ff007988 */ /* 0x0003e80008000806 */
[----:B-1---5:R-:W-:Y:S05]  /*3060*/  CALL.REL.NOINC `($__internal_1_$__cuda_sm10x_tcgen05_guardrail_trap_phase_invalid_during_alloc) ;  /* 0x0000005400147944 */ /* 0x022fea0003c00000 */
.L_x_56:
[----:B------:R-:W-:Y:S05]  /*3070*/  WARPSYNC.ALL ;  /* 0x0000000000007948 */ /* 0x000fea0003800000 */
[----:B------:R-:W2:Y:S01]  /*3080*/  S2UR UR4, SR_CgaCtaId ;  /* 0x00000000000479c3 */ /* 0x000ea20000008800 */
[----:B------:R-:W-:Y:S01]  /*3090*/  UMOV UR17, 0x400 ;  /* 0x0000040000117882 */ /* 0x000fe20000000000 */
[----:B------:R-:W-:-:S06]  /*30a0*/  NOP ;  /* 0x0000000000007918 */ /* 0x000fcc0000000000 */
[----:B------:R-:W-:Y:S06]  /*30b0*/  BAR.ARV 0x6, 0xa0 ;  /* 0x0182800000007b1d */ /* 0x000fec0000002000 */
[----:B------:R-:W3:Y:S01]  /*30c0*/  LDCU UR5, c[0x0][0x38c] ;  /* 0x00007180ff0577ac */ /* 0x000ee20008000800 */
[----:B------:R-:W-:Y:S01]  /*30d0*/  LOP3.LUT R2, R2, 0xffff, RZ, 0xc0, !PT ;  /* 0x0000ffff02027812 */ /* 0x000fe200078ec0ff */
[----:B------:R-:W-:Y:S01]  /*30e0*/  IMAD.MOV.U32 R11, RZ, RZ, 0x1 ;  /* 0x00000001ff0b7424 */ /* 0x000fe200078e00ff */
[----:B------:R-:W-:Y:S01]  /*30f0*/  CS2R R8, SRZ ;  /* 0x0000000000087805 */ /* 0x000fe2000001ff00 */
[----:B------:R-:W4:Y:S01]  /*3100*/  LDCU UR8, c[0x0][0x38c] ;  /* 0x00007180ff0877ac */ /* 0x000f220008000800 */
[----:B------:R-:W-:Y:S01]  /*3110*/  R2UR UR19, R2 ;  /* 0x00000000021372ca */ /* 0x000fe200000e0000 */
[----:B------:R-:W-:Y:S01]  /*3120*/  IMAD.MOV.U32 R10, RZ, RZ, RZ ;  /* 0x000000ffff0a7224 */ /* 0x000fe200078e00ff */
[----:B------:R-:W-:Y:S01]  /*3130*/  UMOV UR23, URZ ;  /* 0x000000ff00177c82 */ /* 0x000fe20008000000 */
[----:B------:R-:W-:Y:S01]  /*3140*/  UMOV UR14, URZ ;  /* 0x000000ff000e7c82 */ /* 0x000fe20008000000 */
[----:B--2---:R-:W-:Y:S01]  /*3150*/  ULEA UR17, UR4, UR17, 0x18 ;  /* 0x0000001104117291 */ /* 0x004fe2000f8ec0ff */
[----:B------:R-:W-:Y:S01]  /*3160*/  UMOV UR26, 0x0 ;  /* 0x00000000001a7882 */ /* 0x000fe20000000000 */
[----:B------:R-:W-:-:S02]  /*3170*/  UMOV UR27, 0x8100010 ;  /* 0x08100010001b7882 */ /* 0x000fc40000000000 */
[----:B------:R-:W-:Y:S02]  /*3180*/  UIADD3 UR6, UPT, UPT, UR17, 0x6400, URZ ;  /* 0x0000640011067890 */ /* 0x000fe4000fffe0ff */
[----:B------:R-:W-:Y:S02]  /*3190*/  UIADD3 UR7, UPT, UPT, UR17, 0xc400, URZ ;  /* 0x0000c40011077890 */ /* 0x000fe4000fffe0ff */
[----:B---3--:R-:W-:Y:S01]  /*31a0*/  UIADD3 UR5, UPT, UPT, UR5, 0x1f, URZ ;  /* 0x0000001f05057890 */ /* 0x008fe2000fffe0ff */
[----:B-1----:R-:W1:Y:S01]  /*31b0*/  LDS R0, [UR17+0x120] ;  /* 0x00012011ff007984 */ /* 0x002e620008000800 */
[----:B------:R-:W-:Y:S02]  /*31c0*/  USHF.R.U32.HI UR6, URZ, 0x4, UR6 ;  /* 0x00000004ff067899 */ /* 0x000fe40008011606 */
[----:B------:R-:W-:Y:S02]  /*31d0*/  USHF.R.S32.HI UR4, URZ, 0x1f, UR5 ;  /* 0x0000001fff047899 */ /* 0x000fe40008011405 */
[----:B------:R-:W-:-:S02]  /*31e0*/  ULOP3.LUT UR6, UR6, 0x3fff, URZ, 0xc0, !UPT ;  /* 0x00003fff06067892 */ /* 0x000fc4000f8ec0ff */
[----:B------:R-:W-:Y:S02]  /*31f0*/  ULEA.HI UR4, UR4, UR5, URZ, 0x5 ;  /* 0x0000000504047291 */ /* 0x000fe4000f8f28ff */
[----:B------:R-:W-:Y:S02]  /*3200*/  USHF.R.U32.HI UR5, URZ, 0x4, UR7 ;  /* 0x00000004ff057899 */ /* 0x000fe40008011607 */
[----:B------:R-:W-:Y:S02]  /*3210*/  USHF.R.S32.HI UR28, URZ, 0x5, UR4 ;  /* 0x00000005ff1c7899 */ /* 0x000fe40008011404 */
[----:B------:R-:W-:Y:S02]  /*3220*/  ULOP3.LUT UR5, UR5, 0x3fff, URZ, 0xc0, !UPT ;  /* 0x00003fff05057892 */ /* 0x000fe4000f8ec0ff */
[----:B------:R-:W-:Y:S02]  /*3230*/  UISETP.LT.AND UP0, UPT, UR28, 0x1, UPT ;  /* 0x000000011c00788c */ /* 0x000fe4000bf01270 */
[----:B------:R-:W-:-:S02]  /*3240*/  ULOP3.LUT UR20, UR6, 0x10000, URZ, 0xfc, !UPT ;  /* 0x0001000006147892 */ /* 0x000fc4000f8efcff */
[----:B------:R-:W-:Y:S02]  /*3250*/  USEL UR29, UR28, 0x1, !UP0 ;  /* 0x000000011c1d7887 */ /* 0x000fe4000c000000 */
[----:B------:R-:W-:Y:S02]  /*3260*/  ULOP3.LUT UR21, UR5, 0x10000, URZ, 0xfc, !UPT ;  /* 0x0001000005157892 */ /* 0x000fe4000f8efcff */
[----:B------:R-:W-:Y:S02]  /*3270*/  UIADD3 UR29, UPT, UPT, -UR29, URZ, URZ ;  /* 0x000000ff1d1d7290 */ /* 0x000fe4000fffe1ff */
[----:B----4-:R-:W-:Y:S01]  /*3280*/  UISETP.GE.AND UP4, UPT, UR8, 0x1, UPT ;  /* 0x000000010800788c */ /* 0x010fe2000bf86270 */
[----:B------:R-:W-:Y:S01]  /*3290*/  UMOV UR24, 0x0 ;  /* 0x0000000000187882 */ /* 0x000fe20000000000 */
[----:B------:R-:W-:Y:S01]  /*32a0*/  UMOV UR25, 0x8100010 ;  /* 0x0810001000197882 */ /* 0x000fe20000000000 */
[----:B-1----:R-:W-:-:S15]  /*32b0*/  R2UR UR30, R0 ;  /* 0x00000000001e72ca */ /* 0x002fde00000e0000 */
.L_x_65:
[----:B------:R-:W-:Y:S02]  /*32c0*/  LEA R0, R10, UR17, 0x3 ;  /* 0x000000110a007c11 */ /* 0x000fe4000f8e18ff */
[----:B------:R-:W-:Y:S02]  /*32d0*/  SHF.L.U32 R5, R9, 0x1f, RZ ;  /* 0x0000001f09057819 */ /* 0x000fe400000006ff */
[----:B------:R-:W-:Y:S01]  /*32e0*/  PLOP3.LUT P0, PT, PT, PT, UP4, 0x80, 0x8 ;  /* 0x000000000008781c */ /* 0x000fe20003f0f048 */
[----:B------:R-:W-:Y:S01]  /*32f0*/  VIADD R3, R0, 0x80 ;  /* 0x0000008000037836 */ /* 0x000fe20000000000 */
[----:B-1----:R-:W1:Y:S02]  /*3300*/  SYNCS.PHASECHK.TRANS64.TRYWAIT P1, [R0+URZ+0x70], R5 ;  /* 0x00007005000075a7 */ /* 0x002e6400080211ff */
[----:B-1-3--:R-:W-:Y:S09]  /*3310*/  @!P1 BRA `(.L_x_59) ;  /* 0x0000004800dc9947 */ /* 0x00aff20003800000 */
.L_x_134:
[----:B------:R-:W-:Y:S01]  /*3320*/  LEA R4, R10, UR17, 0x4 ;  /* 0x000000110a047c11 */ /* 0x000fe2000f8e20ff */
[----:B------:R-:W-:Y:S01]  /*3330*/  @UP4 ULEA UR4, UR14, UR17, 0x3 ;  /* 0x000000110e044291 */ /* 0x000fe2000f8e18ff */
[----:B------:R-:W-:Y:S01]  /*3340*/  PLOP3.LUT P2, PT, PT, PT, PT, 0x80, 0x8 ;  /* 0x000000000008781c */ /* 0x000fe20003f4f070 */
[----:B------:R-:W-:Y:S01]  /*3350*/  ULEA UR22, UR23, UR17, 0x3 ;  /* 0x0000001117167291 */ /* 0x000fe2000f8e18ff */
[----:B------:R-:W-:Y:S01]  /*3360*/  PRMT R3, RZ, 0x654, R3 ;  /* 0x00000654ff037816 */ /* 0x000fe20000000003 */
[----:B------:R-:W-:Y:S01]  /*3370*/  ULEA UR18, UR23, UR30, 0x6 ;  /* 0x0000001e17127291 */ /* 0x000fe2000f8e30ff */
[----:B-1----:R-:W1:Y:S01]  /*3380*/  LDS.128 R4, [R4+0x100] ;  /* 0x0001000004047984 */ /* 0x002e620000000c00 */
[----:B------:R-:W-:Y:S02]  /*3390*/  @P0 SHF.L.U32 R2, R8, 0x1f, RZ ;  /* 0x0000001f08020819 */ /* 0x000fe400000006ff */
[----:B------:R-:W-:Y:S01]  /*33a0*/  SHF.L.U32 R0, R11, 0x1f, RZ ;  /* 0x0000001f0b007819 */ /* 0x000fe200000006ff */
[----:B------:R-:W-:Y:S01]  /*33b0*/  @!PT LDS RZ, [RZ] ;  /* 0x00000000fffff984 */ /* 0x000fe20000000800 */
[----:B------:R-:W-:Y:S01]  /*33c0*/  @!PT LDS RZ, [RZ] ;  /* 0x00000000fffff984 */ /* 0x000fe20000000800 */
[----:B------:R-:W-:Y:S01]  /*33d0*/  @!PT LDS RZ, [RZ] ;  /* 0x00000000fffff984 */ /* 0x000fe20000000800 */
[----:B------:R-:W-:Y:S01]  /*33e0*/  @!PT LDS RZ, [RZ] ;  /* 0x00000000fffff984 */ /* 0x000fe20000000800 */
[----:B------:R2:W-:Y:S06]  /*33f0*/  MEMBAR.ALL.CTA ;  /* 0x0000000000007992 */ /* 0x0005ec0000008000 */
[----:B--2---:R-:W2:Y:S02]  /*3400*/  FENCE.VIEW.ASYNC.S ;  /* 0x00000000000073c6 */ /* 0x004ea40000000000 */
[----:B--2---:R2:W-:Y:S01]  /*3410*/  SYNCS.ARRIVE.TRANS64.RED.A1T0 RZ, [R3+URZ], RZ ;  /* 0x000000ff03ff79a7 */ /* 0x0045e200081004ff */
[----:B------:R2:W3:Y:S01]  /*3420*/  @P0 SYNCS.PHASECHK.TRANS64.TRYWAIT P2, [UR4], R2 ;  /* 0x00000002ff0005a7 */ /* 0x0004e20008041104 */
[----:B-1----:R-:W-:Y:S01]  /*3430*/  LOP3.LUT P1, RZ, R6, 0x1, RZ, 0xc0, !PT ;  /* 0x0000000106ff7812 */ /* 0x002fe2000782c0ff */
[----:B------:R-:W1:Y:S02]  /*3440*/  SYNCS.PHASECHK.TRANS64.TRYWAIT P0, [UR22+0xb0], R0 ;  /* 0x0000b000ff0075a7 */ /* 0x000e640008001116 */
[----:B-123--:R-:W-:Y:S10]  /*3450*/  @!P0 BRA `(.L_x_60) ;  /* 0x0000004800a08947 */ /* 0x00eff40003800000 */
.L_x_136:
[----:B------:R-:W-:Y:S01]  /*3460*/  IADD3 R10, PT, PT, R10, 0x1, RZ ;  /* 0x000000010a0a7810 */ /* 0x000fe20007ffe0ff */
[----:B------:R-:W-:Y:S06]  /*3470*/  BRA.U !UP4, `(.L_x_61) ;  /* 0x000000010c987547 */ /* 0x000fec000b800000 */
[----:B------:R-:W-:Y:S01]  /*3480*/  UPLOP3.LUT UP2, UPT, UPT, UPT, UPT, 0x40, 0x4 ;  /* 0x000000000004789c */ /* 0x000fe20003f4e870 */
[----:B------:R-:W-:Y:S01]  /*3490*/  UMOV UR16, UR29 ;  /* 0x0000001d00107c82 */ /* 0x000fe20008000000 */
[----:B------:R-:W-:Y:S01]  /*34a0*/  UMOV UR15, UR28 ;  /* 0x0000001c000f7c82 */ /* 0x000fe20008000000 */
[----:B------:R-:W-:-:S08]  /*34b0*/  UMOV UR6, UR14 ;  /* 0x0000000e00067c82 */ /* 0x000fd00008000000 */
.L_x_64:
[----:B------:R-:W-:Y:S02]  /*34c0*/  UIADD3 UR16, UPT, UPT, UR16, 0x1, URZ ;  /* 0x0000000110107890 */ /* 0x000fe4000fffe0ff */
[----:B--2---:R-:W-:Y:S02]  /*34d0*/  ULEA UR5, UR6, UR17, 0x3 ;  /* 0x0000001106057291 */ /* 0x004fe4000f8e18ff */
[----:B------:R-:W-:Y:S01]  /*34e0*/  UISETP.NE.AND UP3, UPT, UR16, URZ, UPT ;  /* 0x000000ff1000728c */ /* 0x000fe2000bf65270 */
[----:B---3--:R-:W-:Y:S10]  /*34f0*/  @P2 BRA `(.L_x_62) ;  /* 0x00000000000c2947 */ /* 0x008ff40003800000 */
[----:B-1----:R-:W-:Y:S04]  /*3500*/  SHF.L.U32 R3, R8, 0x1f, RZ ;  /* 0x0000001f08037819 */ /* 0x002fe800000006ff */
[----:B------:R-:W1:Y:S02]  /*3510*/  SYNCS.PHASECHK.TRANS64.TRYWAIT P0, [UR5], R3 ;  /* 0x00000003ff0075a7 */ /* 0x000e640008001105 */
[----:B-1----:R-:W-:Y:S05]  /*3520*/  @!P0 BRA `(.L_x_63) ;  /* 0x0000004800848947 */ /* 0x002fea0003800000 */
.L_x_62:
[----:B------:R-:W-:Y:S01]  /*3530*/  UISETP.NE.AND UP0, UPT, UR15, 0x1, UPT ;  /* 0x000000010f00788c */ /* 0x000fe2000bf05270 */
[----:B------:R-:W-:Y:S01]  /*3540*/  PLOP3.LUT P2, PT, PT, PT, PT, 0x80, 0x8 ;  /* 0x000000000008781c */ /* 0x000fe20003f4f070 */
[----:B------:R-:W-:Y:S02]  /*3550*/  UIADD3 UR4, UPT, UPT, UR6, 0x1, URZ ;  /* 0x0000000106047890 */ /* 0x000fe4000fffe0ff */
[----:B------:R-:W-:Y:S02]  /*3560*/  ULEA UR12, UR6, UR21, 0x8 ;  /* 0x00000015060c7291 */ /* 0x000fe4000f8e40ff */
[----:B------:R-:W-:Y:S01]  /*3570*/  UISETP.NE.AND UP1, UPT, UR4, 0x3, UPT ;  /* 0x000000030400788c */ /* 0x000fe2000bf25270 */
[----:B------:R-:W-:Y:S01]  /*3580*/  PLOP3.LUT P0, PT, PT, PT, UP0, 0x80, 0x8 ;  /* 0x000000000008781c */ /* 0x000fe20003f0f008 */
[----:B------:R-:W-:Y:S02]  /*3590*/  UIADD3 UR10, UPT, UPT, UR12, 0x2, URZ ;  /* 0x000000020c0a7890 */ /* 0x000fe4000fffe0ff */
[----:B------:R-:W-:Y:S02]  /*35a0*/  USEL UR7, URZ, 0x1, UP1 ;  /* 0x00000001ff077887 */ /* 0x000fe40008800000 */
[----:B------:R-:W-:Y:S02]  /*35b0*/  USEL UR14, UR4, URZ, UP1 ;  /* 0x000000ff040e7287 */ /* 0x000fe40008800000 */
[----:B------:R-:W-:Y:S02]  /*35c0*/  UIADD3 UR15, UPT, UPT, UR15, -0x1, URZ ;  /* 0xffffffff0f0f7890 */ /* 0x000fe4000fffe0ff */
[----:B------:R-:W-:Y:S01]  /*35d0*/  @UP0 ULEA UR4, UR14, UR17, 0x3 ;  /* 0x000000110e040291 */ /* 0x000fe2000f8e18ff */
[----:B------:R-:W-:Y:S01]  /*35e0*/  LOP3.LUT R8, R8, UR7, RZ, 0x3c, !PT ;  /* 0x0000000708087c12 */ /* 0x000fe2000f8e3cff */
[----:B------:R-:W-:Y:S01]  /*35f0*/  UIADD3 UR7, UPT, UPT, UR5, 0x18, URZ ;  /* 0x0000001805077890 */ /* 0x000fe2000fffe0ff */
[----:B------:R-:W-:Y:S02]  /*3600*/  UMOV UR13, 0x80004020 ;  /* 0x80004020000d7882 */ /* 0x000fe40000000000 */
[----:B-1----:R-:W-:Y:S01]  /*3610*/  @P0 SHF.L.U32 R0, R8, 0x1f, RZ ;  /* 0x0000001f08000819 */ /* 0x002fe200000006ff */
[----:B------:R-:W-:Y:S01]  /*3620*/  UMOV UR5, 0x80004020 ;  /* 0x8000402000057882 */ /* 0x000fe20000000000 */
[----:B------:R-:W-:Y:S01]  /*3630*/  UMOV UR11, 0x80004020 ;  /* 0x80004020000b7882 */ /* 0x000fe20000000000 */
[----:B------:R-:W-:Y:S01]  /*3640*/  UMOV UR9, 0x80004020 ;  /* 0x8000402000097882 */ /* 0x000fe20000000000 */
[----:B------:R2:W3:Y:S01]  /*3650*/  @P0 SYNCS.PHASECHK.TRANS64.TRYWAIT P2, [UR4], R0 ;  /* 0x00000000ff0005a7 */ /* 0x0004e20008041104 */
[----:B------:R-:W-:Y:S03]  /*3660*/  ULEA UR4, UR6, UR20, 0x9 ;  /* 0x0000001406047291 */ /* 0x000fe6000f8e48ff */
[----:B------:R-:W-:Y:S01]  /*3670*/  UMOV UR6, UR14 ;  /* 0x0000000e00067c82 */ /* 0x000fe20008000000 */
[----:B------:R-:W-:Y:S05]  /*3680*/  UIADD3 UR8, UPT, UPT, UR4, 0x2, URZ ;  /* 0x0000000204087890 */ /* 0x000fea000fffe0ff */
[----:B------:R2:W-:Y:S01]  /*3690*/  UTCHMMA gdesc[UR4], gdesc[UR12], tmem[UR18], tmem[UR26], idesc[UR27], UP2 ;  /* 0x00ff1a0c040075ea */ /* 0x0005e20009000012 */
[----:B------:R-:W-:Y:S03]  /*36a0*/  UPLOP3.LUT UP2, UPT, UPT, UPT, UPT, 0x80, 0x8 ;  /* 0x000000000008789c */ /* 0x000fe60003f4f070 */
[----:B------:R2:W-:Y:S01]  /*36b0*/  UTCHMMA gdesc[UR8], gdesc[UR10], tmem[UR18], tmem[UR24], idesc[UR25], UPT ;  /* 0x00ff180a080075ea */ /* 0x0005e2000b800012 */
[----:B------:R2:W-:Y:S01]  /*36c0*/  UTCBAR.MULTICAST [UR7], URZ, UR19 ;  /* 0x000000ff070073e9 */ /* 0x0005e20008000813 */
[----:B------:R-:W-:Y:S06]  /*36d0*/  BRA.U UP3, `(.L_x_64) ;  /* 0xfffffffd03787547 */ /* 0x000fec000b83ffff */
.L_x_61:
[----:B--2---:R-:W-:Y:S01]  /*36e0*/  UIADD3 UR4, UPT, UPT, UR23, 0x1, URZ ;  /* 0x0000000117047890 */ /* 0x004fe2000fffe0ff */
[C---:B------:R-:W-:Y:S01]  /*36f0*/  ISETP.NE.AND P0, PT, R10.reuse, 0x2, PT ;  /* 0x000000020a00780c */ /* 0x040fe20003f05270 */
[----:B------:R-:W-:Y:S02]  /*3700*/  UIADD3 UR5, UPT, UPT, UR22, 0x90, URZ ;  /* 0x0000009016057890 */ /* 0x000fe4000fffe0ff */
[----:B------:R-:W-:Y:S01]  /*3710*/  UISETP.NE.AND UP0, UPT, UR4, 0x4, UPT ;  /* 0x000000040400788c */ /* 0x000fe2000bf05270 */
[----:B-1----:R-:W-:Y:S02]  /*3720*/  SEL R0, RZ, 0x1, P0 ;  /* 0x00000001ff007807 */ /* 0x002fe40000000000 */
[----:B------:R-:W-:Y:S01]  /*3730*/  SEL R10, R10, RZ, P0 ;  /* 0x000000ff0a0a7207 */ /* 0x000fe20000000000 */
[----:B------:R-:W-:Y:S01]  /*3740*/  USEL UR6, URZ, 0x1, UP0 ;  /* 0x00000001ff067887 */ /* 0x000fe20008000000 */
[----:B------:R-:W-:Y:S01]  /*3750*/  LOP3.LUT R9, R9, R0, RZ, 0x3c, !PT ;  /* 0x0000000009097212 */ /* 0x000fe200078e3cff */
[----:B------:R-:W-:Y:S01]  /*3760*/  USEL UR23, UR4, URZ, UP0 ;  /* 0x000000ff04177287 */ /* 0x000fe20008000000 */
[----:B------:R1:W-:Y:S03]  /*3770*/  UTCBAR [UR5], URZ ;  /* 0x000000ff050073e9 */ /* 0x0003e600080000ff */
[----:B------:R-:W-:Y:S01]  /*3780*/  LOP3.LUT R11, R11, UR6, RZ, 0x3c, !PT ;  /* 0x000000060b0b7c12 */ /* 0x000fe2000f8e3cff */
[----:B------:R-:W-:Y:S07]  /*3790*/  @P1 BRA `(.L_x_65) ;  /* 0xfffffff800c81947 */ /* 0x000fee000383ffff */
[----:B------:R-:W2:Y:S01]  /*37a0*/  S2UR UR8, SR_CgaCtaId ;  /* 0x00000000000879c3 */ /* 0x000ea20000008800 */
[----:B------:R-:W-:Y:S01]  /*37b0*/  ELECT P0, URZ, PT ;  /* 0x0000000000ff782f */ /* 0x000fe20003800000 */
[----:B------:R-:W-:Y:S01]  /*37c0*/  IMAD.MOV.U32 R0, RZ, RZ, 0x1 ;  /* 0x00000001ff007424 */ /* 0x000fe200078e00ff */
[----:B------:R-:W-:Y:S01]  /*37d0*/  UIADD3 UR17, UPT, UPT, UR17, 0xb0, URZ ;  /* 0x000000b011117890 */ /* 0x000fe2000fffe0ff */
[----:B------:R-:W-:Y:S01]  /*37e0*/  SHF.L.U32 R3, R11, 0x1f, RZ ;  /* 0x0000001f0b037819 */ /* 0x000fe200000006ff */
[----:B------:R-:W-:-:S03]  /*37f0*/  UMOV UR4, 0x40 ;  /* 0x0000004000047882 */ /* 0x000fc60000000000 */
[----:B------:R-:W-:Y:S01]  /*3800*/  UVIRTCOUNT.DEALLOC.SMPOOL 0x80 ;  /* 0x000000800000784c */ /* 0x000fe20000000000 */
[----:B--2---:R-:W-:Y:S02]  /*3810*/  ULEA UR8, UR8, UR4, 0x18 ;  /* 0x0000000408087291 */ /* 0x004fe4000f8ec0ff */
[----:B------:R-:W-:-:S07]  /*3820*/  ULEA UR4, UR23, UR17, 0x3 ;  /* 0x0000001117047291 */ /* 0x000fce000f8e18ff */
[----:B------:R2:W-:Y:S02]  /*3830*/  @P0 STS.U8 [UR8+0x1c], R0 ;  /* 0x00001c00ff000988 */ /* 0x0005e40008000008 */
[----:B------:R-:W4:Y:S02]  /*3840*/  SYNCS.PHASECHK.TRANS64.TRYWAIT P0, [UR4], R3 ;  /* 0x00000003ff0075a7 */ /* 0x000f240008001104 */
[----:B--2-4-:R-:W-:Y:S05]  /*3850*/  @!P0 BRA `(.L_x_66) ;  /* 0x0000004400d08947 */ /* 0x014fea0003800000 */
.L_x_139:
[----:B------:R-:W-:-:S04]  /*3860*/  UIADD3 UR4, UPT, UPT, UR23, 0x1, URZ ;  /* 0x0000000117047890 */ /* 0x000fc8000fffe0ff */
[----:B------:R-:W-:-:S04]  /*3870*/  UISETP.NE.AND UP0, UPT, UR4, 0x4, UPT ;  /* 0x000000040400788c */ /* 0x000fc8000bf05270 */
[----:B------:R-:W-:Y:S02]  /*3880*/  USEL UR6, URZ, 0x1, UP0 ;  /* 0x00000001ff067887 */ /* 0x000fe40008000000 */
[----:B------:R-:W-:-:S04]  /*3890*/  USEL UR4, UR4, URZ, UP0 ;  /* 0x000000ff04047287 */ /* 0x000fc80008000000 */
[----:B-1----:R-:W-:Y:S01]  /*38a0*/  ULEA UR5, UR4, UR17, 0x3 ;  /* 0x0000001104057291 */ /* 0x002fe2000f8e18ff */
[----:B------:R-:W-:-:S04]  /*38b0*/  LOP3.LUT R2, R11, UR6, RZ, 0x3c, !PT ;  /* 0x000000060b027c12 */ /* 0x000fc8000f8e3cff */
[----:B--2---:R-:W-:-:S04]  /*38c0*/  SHF.L.U32 R3, R2, 0x1f, RZ ;  /* 0x0000001f02037819 */ /* 0x004fc800000006ff */
[----:B------:R-:W1:Y:S02]  /*38d0*/  SYNCS.PHASECHK.TRANS64.TRYWAIT P0, [UR5], R3 ;  /* 0x00000003ff0075a7 */ /* 0x000e640008001105 */
[----:B-1----:R-:W-:Y:S05]  /*38e0*/  @!P0 BRA `(.L_x_67) ;  /* 0x0000004400c48947 */ /* 0x002fea0003800000 */
.L_x_141:
        /* <DEDUP_REMOVED lines=9> */
.L_x_143:
[----:B------:R-:W-:-:S04]  /*3980*/  UIADD3 UR4, UPT, UPT, UR4, 0x1, URZ ;  /* 0x0000000104047890 */ /* 0x000fc8000fffe0ff */
[----:B------:R-:W-:-:S04]  /*3990*/  UISETP.NE.AND UP0, UPT, UR4, 0x4, UPT ;  /* 0x000000040400788c */ /* 0x000fc8000bf05270 */
[----:B------:R-:W-:Y:S02]  /*39a0*/  USEL UR5, URZ, 0x1, UP0 ;  /* 0x00000001ff057887 */ /* 0x000fe40008000000 */
[----:B------:R-:W-:-:S04]  /*39b0*/  USEL UR4, UR4, URZ, UP0 ;  /* 0x000000ff04047287 */ /* 0x000fc80008000000 */
[----:B------:R-:W-:Y:S01]  /*39c0*/  ULEA UR4, UR4, UR17, 0x3 ;  /* 0x0000001104047291 */ /* 0x000fe2000f8e18ff */
[----:B-1----:R-:W-:-:S04]  /*39d0*/  LOP3.LUT R3, R2, UR5, RZ, 0x3c, !PT ;  /* 0x0000000502037c12 */ /* 0x002fc8000f8e3cff */
[----:B------:R-:W-:-:S04]  /*39e0*/  SHF.L.U32 R3, R3, 0x1f, RZ ;  /* 0x0000001f03037819 */ /* 0x000fc800000006ff */
[----:B------:R-:W1:Y:S02]  /*39f0*/  SYNCS.PHASECHK.TRANS64.TRYWAIT P0, [UR4], R3 ;  /* 0x00000003ff0075a7 */ /* 0x000e640008001104 */
[----:B-1----:R-:W-:Y:S05]  /*3a00*/  @!P0 BRA `(.L_x_69) ;  /* 0x0000004400ac8947 */ /* 0x002fea0003800000 */
.L_x_145:
[----:B------:R-:W-:Y:S01]  /*3a10*/  NOP ;  /* 0x0000000000007918 */ /* 0x000fe20000000000 */
[----:B-1----:R-:W1:Y:S01]  /*3a20*/  LDS R0, [UR8+0x14] ;  /* 0x00001408ff007984 */ /* 0x002e620008000800 */
[----:B------:R-:W-:Y:S01]  /*3a30*/  ULOP3.LUT UR4, UR30, 0xffff, URZ, 0xc0, !UPT ;  /* 0x0000ffff1e047892 */ /* 0x000fe2000f8ec0ff */
[----:B------:R-:W-:Y:S01]  /*3a40*/  UMOV UR5, 0xffff ;  /* 0x0000ffff00057882 */ /* 0x000fe20000000000 */
[----:B------:R-:W-:Y:S02]  /*3a50*/  UMOV UR6, 0x1 ;  /* 0x0000000100067882 */ /* 0x000fe40000000000 */
[----:B------:R-:W-:-:S04]  /*3a60*/  USHF.R.U32.HI UR4, URZ, 0x5, UR4 ;  /* 0x00000005ff047899 */ /* 0x000fc80008011604 */
[----:B------:R-:W-:Y:S02]  /*3a70*/  USHF.L.U32 UR5, UR5, UR4, URZ ;  /* 0x0000000405057299 */ /* 0x000fe400080006ff */
[----:B------:R-:W-:-:S04]  /*3a80*/  USHF.L.U32 UR4, UR6, UR4, URZ ;  /* 0x0000000406047299 */ /* 0x000fc800080006ff */
[----:B-1----:R-:W-:-:S04]  /*3a90*/  LOP3.LUT R0, R0, UR5, RZ, 0xc0, !PT ;  /* 0x0000000500007c12 */ /* 0x002fc8000f8ec0ff */
[----:B------:R-:W-:-:S13]  /*3aa0*/  ISETP.NE.AND P0, PT, R0, UR5, PT ;  /* 0x0000000500007c0c */ /* 0x000fda000bf05270 */
[----:B------:R-:W-:Y:S05]  /*3ab0*/  @P0 BRA `(.L_x_70) ;  /* 0x0000000000580947 */ /* 0x000fea0003800000 */
[----:B------:R-:W1:Y:S02]  /*3ac0*/  LDS R0, [UR8+0x18] ;  /* 0x00001808ff007984 */ /* 0x000e640008000800 */
[----:B-1----:R-:W-:-:S04]  /*3ad0*/  LOP3.LUT R0, R0, UR4, RZ, 0xc0, !PT ;  /* 0x0000000400007c12 */ /* 0x002fc8000f8ec0ff */
[----:B------:R-:W-:-:S13]  /*3ae0*/  ISETP.NE.AND P0, PT, R0, UR4, PT ;  /* 0x0000000400007c0c */ /* 0x000fda000bf05270 */
[----:B------:R-:W-:Y:S05]  /*3af0*/  @P0 BRA `(.L_x_71) ;  /* 0x00000000003c0947 */ /* 0x000fea0003800000 */
[----:B------:R-:W1:Y:S01]  /*3b00*/  S2R R2, SR_LANEID ;  /* 0x0000000000027919 */ /* 0x000e620000000000 */
[----:B------:R-:W-:Y:S01]  /*3b10*/  ULOP3.LUT UR5, URZ, UR5, URZ, 0x33, !UPT ;  /* 0x00000005ff057292 */ /* 0x000fe2000f8e33ff */
[----:B------:R-:W-:Y:S01]  /*3b20*/  LOP3.LUT R4, RZ, UR4, RZ, 0x33, !PT ;  /* 0x00000004ff047c12 */ /* 0x000fe2000f8e33ff */
[----:B------:R-:W-:Y:S02]  /*3b30*/  VOTEU.ANY UR4, UPT, PT ;  /* 0x0000000000047886 */ /* 0x000fe400038e0100 */
[----:B------:R-:W-:Y:S01]  /*3b40*/  UFLO.U32 UR4, UR4 ;  /* 0x00000004000472bd */ /* 0x000fe200080e0000 */
[----:B------:R-:W2:Y:S01]  /*3b50*/  REDUX UR6, R4 ;  /* 0x00000000040673c4 */ /* 0x000ea20000000000 */
[----:B------:R-:W-:-:S06]  /*3b60*/  IMAD.U32 R0, RZ, RZ, UR5 ;  /* 0x00000005ff007e24 */ /* 0x000fcc000f8e00ff */
[----:B------:R4:W-:Y:S01]  /*3b70*/  UTCATOMSWS.AND URZ, UR5 ;  /* 0x0000000500ff79e3 */ /* 0x0009e20008000000 */
[----:B------:R-:W3:Y:S01]  /*3b80*/  REDUX UR7, R0 ;  /* 0x00000000000773c4 */ /* 0x000ee20000000000 */
[----:B-1----:R-:W-:Y:S01]  /*3b90*/  ISETP.EQ.U32.AND P0, PT, R2, UR4, PT ;  /* 0x0000000402007c0c */ /* 0x002fe2000bf02070 */
[----:B--2---:R-:W-:Y:S01]  /*3ba0*/  IMAD.U32 R2, RZ, RZ, UR6 ;  /* 0x00000006ff027e24 */ /* 0x004fe2000f8e00ff */
[----:B---3--:R-:W-:-:S11]  /*3bb0*/  MOV R3, UR7 ;  /* 0x0000000700037c02 */ /* 0x008fd60008000f00 */
[----:B------:R4:W-:Y:S04]  /*3bc0*/  @P0 ATOMS.AND RZ, [UR8+0x14], R3 ;  /* 0x00001403ffff098c */ /* 0x0009e8000a800008 */
[----:B------:R4:W-:Y:S01]  /*3bd0*/  @P0 ATOMS.AND RZ, [UR8+0x18], R2 ;  /* 0x00001802ffff098c */ /* 0x0009e2000a800008 */
[----:B------:R-:W-:Y:S05]  /*3be0*/  BRA `(.L_x_72) ;  /* 0x0000000000147947 */ /* 0x000fea0003800000 */
.L_x_71:
[----:B------:R-:W-:Y:S02]  /*3bf0*/  MOV R2, 0x3c10 ;  /* 0x00003c1000027802 */ /* 0x000fe40000000f00 */
[----:B---3-5:R-:W-:Y:S05]  /*3c00*/  CALL.REL.NOINC `($__internal_0_$__cuda_sm10x_tcgen05_guardrail_trap_col_being_dealloced_not_returned_by_alloc) ;  /* 0x0000004800207944 */ /* 0x028fea0003c00000 */
[----:B------:R-:W-:Y:S05]  /*3c10*/  BRA `(.L_x_72) ;  /* 0x0000000000087947 */ /* 0x000fea0003800000 */
.L_x_70:
[----:B------:R-:W-:Y:S02]  /*3c20*/  MOV R2, 0x3c40 ;  /* 0x00003c4000027802 */ /* 0x000fe40000000f00 */
[----:B---3-5:R-:W-:Y:S05]  /*3c30*/  CALL.REL.NOINC `($__internal_2_$__cuda_sm10x_tcgen05_guardrail_trap_unallocated_columns_being_dealloced) ;  /* 0x00000048002c7944 */ /* 0x028fea0003c00000 */
.L_x_72:
[----:B------:R-:W-:Y:S01]  /*3c40*/  NOP ;  /* 0x0000000000007918 */ /* 0x000fe20000000000 */
[----:B----4-:R-:W-:Y:S05]  /*3c50*/  EXIT ;  /* 0x000000000000794d */ /* 0x010fea0003800000 */
.L_x_54:
[----:B------:R-:W-:-:S09]  /*3c60*/  UISETP.NE.OR UP0, UPT, UR22, 0x3, !UP3 ;  /* 0x000000031600788c */ /* 0x000fd2000df05670 */
[----:B------:R-:W-:Y:S05]  /*3c70*/  BRA.U UP0, `(.L_x_73) ;  /* 0x0000000d00fc7547 */ /* 0x000fea000b800000 */
[----:B------:R-:W1:Y:S01]  /*3c80*/  S2UR UR6, SR_CgaCtaId ;  /* 0x00000000000679c3 */ /* 0x000e620000008800 */
[----:B------:R-:W2:Y:S01]  /*3c90*/  LDCU UR28, c[0x0][0x370] ;  /* 0x00006e00ff1c77ac */ /* 0x000ea20008000800 */
[----:B------:R-:W-:Y:S02]  /*3ca0*/  HFMA2 R13, -RZ, RZ, 0, 0 ;  /* 0x00000000ff0d7431 */ /* 0x000fe400000001ff */
[----:B------:R-:W-:Y:S01]  /*3cb0*/  IMAD.MOV.U32 R15, RZ, RZ, 0x1 ;  /* 0x00000001ff0f7424 */ /* 0x000fe200078e00ff */
[----:B------:R-:W-:Y:S01]  /*3cc0*/  MOV R7, 0x2000 ;  /* 0x0000200000077802 */ /* 0x000fe20000000f00 */
[----:B------:R-:W2:Y:S01]  /*3cd0*/  LDCU.128 UR32, c[0x0][0xb10] ;  /* 0x00016200ff2077ac */ /* 0x000ea20008000c00 */
[----:B------:R-:W-:Y:S01]  /*3ce0*/  IMAD.MOV.U32 R14, RZ, RZ, RZ ;  /* 0x000000ffff0e7224 */ /* 0x000fe200078e00ff */
[----:B------:R-:W3:Y:S01]  /*3cf0*/  LDC.64 R16, c[0x0][0x348] ;  /* 0x0000d200ff107b82 */ /* 0x000ee20000000a00 */
[----:B------:R-:W4:Y:S01]  /*3d00*/  LDCU UR27, c[0x0][0x374] ;  /* 0x00006e80ff1b77ac */ /* 0x000f220008000800 */
[----:B------:R-:W4:Y:S06]  /*3d10*/  LDCU UR15, c[0x0][0xb0c] ;  /* 0x00016180ff0f77ac */ /* 0x000f2c0008000800 */
[----:B------:R-:W3:Y:S01]  /*3d20*/  LDC.64 R2, c[0x0][0x888] ;  /* 0x00022200ff027b82 */ /* 0x000ee20000000a00 */
[----:B------:R-:W4:Y:S01]  /*3d30*/  LDCU UR38, c[0x0][0xb20] ;  /* 0x00016400ff2677ac */ /* 0x000f220008000800 */
[----:B------:R-:W4:Y:S06]  /*3d40*/  LDCU UR4, c[0x0][0xb30] ;  /* 0x00016600ff0477ac */ /* 0x000f2c0008000800 */
[----:B------:R-:W3:Y:S01]  /*3d50*/  LDC.64 R4, c[0x0][0x890] ;  /* 0x00022400ff047b82 */ /* 0x000ee20000000a00 */
[----:B------:R-:W-:Y:S01]  /*3d60*/  UMOV UR24, 0x400 ;  /* 0x0000040000187882 */ /* 0x000fe20000000000 */
[----:B------:R-:W-:-:S02]  /*3d70*/  UPLOP3.LUT UP3, UPT, UPT, UPT, UPT, 0x40, 0x4 ;  /* 0x000000000004789c */ /* 0x000fc40003f6e870 */
[----:B-1----:R-:W-:Y:S02]  /*3d80*/  ULEA UR24, UR6, UR24, 0x18 ;  /* 0x0000001806187291 */ /* 0x002fe4000f8ec0ff */
[----:B--2---:R-:W-:Y:S02]  /*3d90*/  UIMAD.WIDE.U32 UR6, UR28, UR32, URZ ;  /* 0x000000201c0672a5 */ /* 0x004fe4000f8e00ff */
[----:B----4-:R-:W-:Y:S02]  /*3da0*/  UIMAD.WIDE.U32 UR8, UR27, UR35, URZ ;  /* 0x000000231b0872a5 */ /* 0x010fe4000f8e00ff */
[----:B------:R-:W-:Y:S02]  /*3db0*/  UISETP.GE.AND UP0, UPT, UR40, 0x1, UPT ;  /* 0x000000012800788c */ /* 0x000fe4000bf06270 */
[----:B------:R-:W-:Y:S01]  /*3dc0*/  UISETP.NE.AND UP4, UPT, UR40, 0x1, UPT ;  /* 0x000000012800788c */ /* 0x000fe2000bf85270 */
[----:B------:R-:W-:Y:S02]  /*3dd0*/  UMOV UR6, UR7 ;  /* 0x0000000700067c82 */ /* 0x000fe40008000000 */
[----:B------:R-:W-:Y:S01]  /*3de0*/  UMOV UR29, UR9 ;  /* 0x00000009001d7c82 */ /* 0x000fe20008000000 */
[----:B------:R-:W1:Y:S01]  /*3df0*/  LDCU.64 UR16, c[0x0][0xb28] ;  /* 0x00016500ff1077ac */ /* 0x000e620008000a00 */
[----:B------:R-:W-:-:S02]  /*3e00*/  UISETP.NE.AND UP6, UPT, UR15, 0x1, UPT ;  /* 0x000000010f00788c */ /* 0x000fc4000bfc5270 */
[----:B------:R-:W-:Y:S02]  /*3e10*/  UISETP.NE.AND UP5, UPT, UR34, 0x1, UPT ;  /* 0x000000012200788c */ /* 0x000fe4000bfa5270 */
[----:B------:R-:W-:Y:S02]  /*3e20*/  USHF.R.U32.HI UR31, URZ, UR33, UR6 ;  /* 0x00000021ff1f7299 */ /* 0x000fe40008011606 */
[----:B------:R-:W-:Y:S02]  /*3e30*/  USHF.R.U32.HI UR29, URZ, UR38, UR29 ;  /* 0x00000026ff1d7299 */ /* 0x000fe4000801161d */
[----:B------:R-:W-:Y:S01]  /*3e40*/  UISETP.NE.AND UP2, UPT, UR4, 0x1, UPT ;  /* 0x000000010400788c */ /* 0x000fe2000bf45270 */
[----:B------:R-:W-:-:S10]  /*3e50*/  UMOV UR12, URZ ;  /* 0x000000ff000c7c82 */ /* 0x000fd40008000000 */
.L_x_82:
[C---:B------:R-:W-:Y:S02]  /*3e60*/  LEA R12, R14.reuse, UR24, 0x3 ;  /* 0x000000180e0c7c11 */ /* 0x040fe4000f8e18ff */
[----:B------:R-:W-:Y:S02]  /*3e70*/  SHF.L.U32 R9, R13, 0x1f, RZ ;  /* 0x0000001f0d097819 */ /* 0x000fe400000006ff */
[----:B------:R-:W-:Y:S02]  /*3e80*/  LEA R10, R14, UR24, 0x4 ;  /* 0x000000180e0a7c11 */ /* 0x000fe4000f8e20ff */
[----:B------:R-:W2:Y:S02]  /*3e90*/  SYNCS.PHASECHK.TRANS64.TRYWAIT P0, [R12+URZ+0x70], R9 ;  /* 0x000070090c0075a7 */ /* 0x000ea400080011ff */
[----:B--2-4-:R-:W-:Y:S05]  /*3ea0*/  @!P0 BRA `(.L_x_74) ;  /* 0x00000040009c8947 */ /* 0x014fea0003800000 */
.L_x_146:
[----:B--2---:R-:W2:Y:S01]  /*3eb0*/  LDS.128 R8, [R10+0x100] ;  /* 0x000100000a087984 */ /* 0x004ea20000000c00 */
[----:B------:R-:W-:Y:S01]  /*3ec0*/  UISETP.GE.AND UP0, UPT, UR40, 0x1, UPT ;  /* 0x000000012800788c */ /* 0x000fe2000bf06270 */
[----:B------:R-:W-:Y:S01]  /*3ed0*/  @!PT LDS RZ, [RZ] ;  /* 0x00000000fffff984 */ /* 0x000fe20000000800 */
[----:B------:R-:W-:Y:S01]  /*3ee0*/  @!PT LDS RZ, [RZ] ;  /* 0x00000000fffff984 */ /* 0x000fe20000000800 */
[----:B------:R-:W-:Y:S01]  /*3ef0*/  @!PT LDS RZ, [RZ] ;  /* 0x00000000fffff984 */ /* 0x000fe20000000800 */
[----:B------:R-:W-:Y:S01]  /*3f00*/  @!PT LDS RZ, [RZ] ;  /* 0x00000000fffff984 */ /* 0x000fe20000000800 */
[----:B------:R4:W-:Y:S06]  /*3f10*/  MEMBAR.ALL.CTA ;  /* 0x0000000000007992 */ /* 0x0009ec0000008000 */
[----:B----4-:R-:W4:Y:S01]  /*3f20*/  FENCE.VIEW.ASYNC.S ;  /* 0x00000000000073c6 */ /* 0x010f220000000000 */
[----:B--2---:R-:W-:Y:S11]  /*3f30*/  LOP3.LUT P0, RZ, R10, 0x1, RZ, 0xc0, !PT ;  /* 0x000000010aff7812 */ /* 0x004ff6000780c0ff */
[----:B------:R-:W-:Y:S02]  /*3f40*/  @!UPT UIADD3 URZ, UPT, UPT, URZ, URZ, URZ ;  /* 0x000000fffffff290 */ /* 0x000fe4000fffe0ff */
[----:B----4-:R-:W-:Y:S01]  /*3f50*/  VOTEU.ANY UP1, P0 ;  /* 0x0000000000ff7886 */ /* 0x010fe20000020100 */
[----:B------:R-:W-:Y:S11]  /*3f60*/  PLOP3.LUT P0, PT, PT, PT, UP1, 0x80, 0x8 ;  /* 0x000000000008781c */ /* 0x000ff60003f0f018 */
[----:B------:R-:W-:Y:S02]  /*3f70*/  @!UPT UIADD3 URZ, UPT, UPT, URZ, URZ, URZ ;  /* 0x000000fffffff290 */ /* 0x000fe4000fffe0ff */
[----:B------:R-:W-:Y:S02]  /*3f80*/  @P0 SHF.R.U32.HI R0, RZ, 0x10, R9 ;  /* 0x00000010ff000819 */ /* 0x000fe40000011609 */
[----:B------:R-:W-:Y:S02]  /*3f90*/  @P0 MOV R6, R8 ;  /* 0x0000000800060202 */ /* 0x000fe40000000f00 */
[----:B------:R-:W-:Y:S01]  /*3fa0*/  @P0 R2UR UR4, R0 ;  /* 0x00000000000402ca */ /* 0x000fe200000e0000 */
[----:B------:R-:W-:Y:S01]  /*3fb0*/  VIADD R0, R12, 0x80 ;  /* 0x000000800c007836 */ /* 0x000fe20000000000 */
[----:B------:R-:W-:Y:S02]  /*3fc0*/  @P0 LOP3.LUT R8, R9, 0xffff, RZ, 0xc0, !PT ;  /* 0x0000ffff09080812 */ /* 0x000fe400078ec0ff */
[----:B------:R-:W-:Y:S02]  /*3fd0*/  @P0 R2UR UR6, R6 ;  /* 0x00000000060602ca */ /* 0x000fe400000e0000 */
[----:B------:R-:W-:Y:S02]  /*3fe0*/  PRMT R0, RZ, 0x654, R0 ;  /* 0x00000654ff007816 */ /* 0x000fe40000000000 */
[----:B------:R-:W-:Y:S02]  /*3ff0*/  @P0 R2UR UR5, R8 ;  /* 0x00000000080502ca */ /* 0x000fe400000e0000 */
[----:B------:R2:W-:Y:S03]  /*4000*/  SYNCS.ARRIVE.TRANS64.RED.A1T0 RZ, [R0+URZ], RZ ;  /* 0x000000ff00ff79a7 */ /* 0x0005e600081004ff */
[----:B------:R-:W-:Y:S04]  /*4010*/  @UP1 UMOV UR26, UR4 ;  /* 0x00000004001a1c82 */ /* 0x000fe80008000000 */
[----:B------:R-:W-:Y:S04]  /*4020*/  @UP1 UMOV UR14, UR6 ;  /* 0x00000006000e1c82 */ /* 0x000fe80008000000 */
[----:B------:R-:W-:Y:S01]  /*4030*/  @UP1 UMOV UR13, UR5 ;  /* 0x00000005000d1c82 */ /* 0x000fe20008000000 */
[----:B------:R-:W-:Y:S05]  /*4040*/  BRA.U !UP0, `(.L_x_75) ;  /* 0x0000000108a47547 */ /* 0x000fea000b800000 */
[----:B------:R-:W-:Y:S02]  /*4050*/  UIMAD.WIDE.U32 UR8, UR13, UR35, URZ ;  /* 0x000000230d0872a5 */ /* 0x000fe4000f8e00ff */
[----:B------:R-:W-:Y:S02]  /*4060*/  UIMAD.WIDE.U32 UR10, UR14, UR32, URZ ;  /* 0x000000200e0a72a5 */ /* 0x000fe4000f8e00ff */
[----:B------:R-:W-:Y:S02]  /*4070*/  USEL UR4, UR27, UR29, !UP5 ;  /* 0x0000001d1b047287 */ /* 0x000fe4000e800000 */
[----:B------:R-:W-:Y:S02]  /*4080*/  USEL UR7, UR28, UR31, !UP6 ;  /* 0x0000001f1c077287 */ /* 0x000fe4000f000000 */
[----:B-1----:R-:W-:Y:S02]  /*4090*/  UIMAD.WIDE.U32 UR18, UR4, UR16, URZ ;  /* 0x00000010041272a5 */ /* 0x002fe4000f8e00ff */
[----:B------:R-:W-:Y:S01]  /*40a0*/  UIMAD.WIDE.U32 UR20, UR7, UR16, URZ ;  /* 0x00000010071472a5 */ /* 0x000fe2000f8e00ff */
[----:B------:R-:W-:Y:S02]  /*40b0*/  UMOV UR5, UR9 ;  /* 0x0000000900057c82 */ /* 0x000fe40008000000 */
[----:B------:R-:W-:Y:S03]  /*40c0*/  USHF.R.U32.HI UR6, URZ, UR38, UR5 ;  /* 0x00000026ff067299 */ /* 0x000fe60008011605 */
[----:B------:R-:W-:Y:S01]  /*40d0*/  UMOV UR5, UR11 ;  /* 0x0000000b00057c82 */ /* 0x000fe20008000000 */
[----:B------:R-:W-:Y:S02]  /*40e0*/  USEL UR6, UR13, UR6, !UP5 ;  /* 0x000000060d067287 */ /* 0x000fe4000e800000 */
[----:B------:R-:W-:Y:S02]  /*40f0*/  USHF.R.U32.HI UR8, URZ, UR33, UR5 ;  /* 0x00000021ff087299 */ /* 0x000fe40008011605 */
[----:B------:R-:W-:Y:S01]  /*4100*/  UIMAD.WIDE.U32 UR10, UR6, UR16, URZ ;  /* 0x00000010060a72a5 */ /* 0x000fe2000f8e00ff */
[----:B------:R-:W-:Y:S02]  /*4110*/  UMOV UR5, UR19 ;  /* 0x0000001300057c82 */ /* 0x000fe40008000000 */
[----:B------:R-:W-:Y:S03]  /*4120*/  @UP4 USHF.R.U32.HI UR4, URZ, UR17, UR5 ;  /* 0x00000011ff044299 */ /* 0x000fe60008011605 */
[----:B------:R-:W-:Y:S01]  /*4130*/  UMOV UR5, UR21 ;  /* 0x0000001500057c82 */ /* 0x000fe20008000000 */
[----:B------:R-:W-:Y:S02]  /*4140*/  UIMAD UR4, UR40, UR4, URZ ;  /* 0x00000004280472a4 */ /* 0x000fe4000f8e02ff */
[----:B------:R-:W-:Y:S02]  /*4150*/  @UP4 USHF.R.U32.HI UR7, URZ, UR17, UR5 ;  /* 0x00000011ff074299 */ /* 0x000fe40008011605 */
[----:B------:R-:W-:Y:S02]  /*4160*/  USEL UR5, UR14, UR8, !UP6 ;  /* 0x000000080e057287 */ /* 0x000fe4000f000000 */
[----:B------:R-:W-:Y:S02]  /*4170*/  UIMAD UR8, UR40, UR7, URZ ;  /* 0x00000007280872a4 */ /* 0x000fe4000f8e02ff */
[----:B------:R-:W-:Y:S03]  /*4180*/  UISETP.GE.AND UP0, UPT, UR6, UR4, UPT ;  /* 0x000000040600728c */ /* 0x000fe6000bf06270 */
[----:B------:R-:W-:Y:S01]  /*4190*/  UMOV UR4, UR11 ;  /* 0x0000000b00047c82 */ /* 0x000fe20008000000 */
[----:B------:R-:W-:Y:S02]  /*41a0*/  UISETP.GE.OR UP0, UPT, UR5, UR8, UP0 ;  /* 0x000000080500728c */ /* 0x000fe40008706670 */
[----:B------:R-:W-:Y:S02]  /*41b0*/  USHF.R.U32.HI UR4, URZ, UR17, UR4 ;  /* 0x00000011ff047299 */ /* 0x000fe40008011604 */
[----:B------:R-:W-:Y:S02]  /*41c0*/  UIMAD.WIDE.U32 UR8, UR5, UR16, URZ ;  /* 0x00000010050872a5 */ /* 0x000fe4000f8e00ff */
[----:B------:R-:W-:Y:S04]  /*41d0*/  USEL UR10, UR6, UR4, !UP4 ;  /* 0x00000004060a7287 */ /* 0x000fe8000e000000 */
[----:B------:R-:W-:Y:S01]  /*41e0*/  UIADD3 UR11, UPT, UPT, -UR10, URZ, URZ ;  /* 0x000000ff0a0b7290 */ /* 0x000fe2000fffe1ff */
[----:B------:R-:W-:Y:S02]  /*41f0*/  @!UP0 UMOV UR4, UR9 ;  /* 0x0000000900048c82 */ /* 0x000fe40008000000 */
[----:B------:R-:W-:Y:S02]  /*4200*/  @!UP0 USHF.R.U32.HI UR4, URZ, UR17, UR4 ;  /* 0x00000011ff048299 */ /* 0x000fe40008011604 */
[----:B------:R-:W-:Y:S02]  /*4210*/  UIMAD UR8, UR40, UR11, UR6 ;  /* 0x0000000b280872a4 */ /* 0x000fe4000f8e0206 */
[----:B------:R-:W-:Y:S04]  /*4220*/  @!UP0 USEL UR4, UR5, UR4, !UP4 ;  /* 0x0000000405048287 */ /* 0x000fe8000e000000 */
[----:B------:R-:W-:Y:S02]  /*4230*/  @!UP0 UIMAD UR8, UR7, UR8, UR4 ;  /* 0x00000008070882a4 */ /* 0x000fe4000f8e0204 */
[----:B------:R-:W-:Y:S02]  /*4240*/  @!UP0 UIADD3 UR9, UPT, UPT, UR10, -UR4, URZ ;  /* 0x800000040a098290 */ /* 0x000fe4000fffe0ff */
[----:B------:R-:W-:Y:S02]  /*4250*/  UIADD3 UR4, UPT, UPT, -UR5, URZ, URZ ;  /* 0x000000ff05047290 */ /* 0x000fe4000fffe1ff */
[----:B------:R-:W-:Y:S02]  /*4260*/  UIADD3 UR7, UPT, UPT, -UR6, URZ, URZ ;  /* 0x000000ff06077290 */ /* 0x000fe4000fffe1ff */
[----:B------:R-:W-:Y:S02]  /*4270*/  @!UP0 UIMAD UR6, UR9, UR40, UR5 ;  /* 0x00000028090682a4 */ /* 0x000fe4000f8e0205 */
[----:B------:R-:W-:Y:S02]  /*4280*/  UIMAD UR14, UR15, UR4, UR14 ;  /* 0x000000040f0e72a4 */ /* 0x000fe4000f8e020e */
[----:B------:R-:W-:Y:S01]  /*4290*/  UIMAD UR13, UR34, UR7, UR13 ;  /* 0x00000007220d72a4 */ /* 0x000fe2000f8e020d */
[----:B------:R-:W-:Y:S02]  /*42a0*/  @!UP0 UMOV UR5, UR8 ;  /* 0x0000000800058c82 */ /* 0x000fe40008000000 */
[----:B------:R-:W-:Y:S02]  /*42b0*/  UIMAD UR14, UR5, UR15, UR14 ;  /* 0x0000000f050e72a4 */ /* 0x000fe4000f8e020e */
[----:B------:R-:W-:Y:S11]  /*42c0*/  UIMAD UR13, UR6, UR34, UR13 ;  /* 0x00000022060d72a4 */ /* 0x000ff6000f8e020d */
[----:B------:R-:W-:Y:S01]  /*42d0*/  @!UPT UIADD3 URZ, UPT, UPT, URZ, URZ, URZ ;  /* 0x000000fffffff290 */ /* 0x000fe2000fffe0ff */
.L_x_75:
[----:B------:R-:W4:Y:S01]  /*42e0*/  @!UP2 LDCU.128 UR20, c[0x0][0xb10] ;  /* 0x00016200ff14a7ac */ /* 0x000f220008000c00 */
[C---:B---3--:R-:W-:Y:S02]  /*42f0*/  ISETP.NE.U32.AND P1, PT, R4.reuse, RZ, PT ;  /* 0x000000ff0400720c */ /* 0x048fe40003f25070 */
[----:B------:R-:W-:Y:S02]  /*4300*/  ISETP.NE.U32.AND P0, PT, R4, RZ, PT ;  /* 0x000000ff0400720c */ /* 0x000fe40003f05070 */
[C---:B------:R-:W-:Y:S02]  /*4310*/  ISETP.NE.AND.EX P1, PT, R5.reuse, RZ, PT, P1 ;  /* 0x000000ff0500720c */ /* 0x040fe40003f25310 */
[----:B------:R-:W-:Y:S01]  /*4320*/  ISETP.NE.AND.EX P0, PT, R5, RZ, PT, P0 ;  /* 0x000000ff0500720c */ /* 0x000fe20003f05300 */
[----:B------:R-:W3:Y:S01]  /*4330*/  @!UP2 LDCU UR5, c[0x0][0xb0c] ;  /* 0x00016180ff05a7ac */ /* 0x000ee20008000800 */
[----:B------:R-:W-:Y:S02]  /*4340*/  USHF.L.U32 UR11, UR25, 0x7, URZ ;  /* 0x00000007190b7899 */ /* 0x000fe400080006ff */
[----:B------:R-:W-:Y:S02]  /*4350*/  USHF.L.U32 UR10, UR30, 0x6, URZ ;  /* 0x000000061e0a7899 */ /* 0x000fe400080006ff */
[----:B----4-:R-:W-:Y:S07]  /*4360*/  UIMAD.WIDE.U32 UR6, UR14, UR20, URZ ;  /* 0x000000140e0672a5 */ /* 0x010fee000f8e00ff */
[----:B------:R-:W-:Y:S01]  /*4370*/  @!UP2 UMOV UR4, UR7 ;  /* 0x000000070004ac82 */ /* 0x000fe20008000000 */
[----:B---3--:R-:W-:Y:S02]  /*4380*/  @!UP2 UISETP.NE.AND UP0, UPT, UR5, 0x1, UPT ;  /* 0x000000010500a88c */ /* 0x008fe4000bf05270 */
[----:B------:R-:W-:Y:S02]  /*4390*/  @!UP2 USHF.R.U32.HI UR4, URZ, UR21, UR4 ;  /* 0x00000015ff04a299 */ /* 0x000fe40008011604 */
[----:B------:R-:W-:Y:S02]  /*43a0*/  UIMAD.WIDE.U32 UR6, UR13, UR23, URZ ;  /* 0x000000170d0672a5 */ /* 0x000fe4000f8e00ff */
[----:B------:R-:W-:Y:S02]  /*43b0*/  @!UP2 USEL UR8, UR14, UR4, !UP0 ;  /* 0x000000040e08a287 */ /* 0x000fe4000c000000 */
[----:B------:R-:W-:Y:S03]  /*43c0*/  @!UP2 UISETP.NE.AND UP0, UPT, UR22, 0x1, UPT ;  /* 0x000000011600a88c */ /* 0x000fe6000bf05270 */
[----:B------:R-:W-:Y:S02]  /*43d0*/  @!UP2 UMOV UR6, UR7 ;  /* 0x000000070006ac82 */ /* 0x000fe40008000000 */
[----:B------:R-:W3:Y:S02]  /*43e0*/  @!UP2 LDCU UR4, c[0x0][0xb20] ;  /* 0x00016400ff04a7ac */ /* 0x000ee40008000800 */
[----:B---3--:R-:W-:Y:S04]  /*43f0*/  @!UP2 USHF.R.U32.HI UR6, URZ, UR4, UR6 ;  /* 0x00000004ff06a299 */ /* 0x008fe80008011606 */
[----:B------:R-:W-:Y:S04]  /*4400*/  @!UP2 USEL UR6, UR13, UR6, !UP0 ;  /* 0x000000060d06a287 */ /* 0x000fe8000c000000 */
[----:B------:R-:W-:Y:S02]  /*4410*/  @!UP2 UIADD3 UR4, UPT, UPT, -UR8, UR6, URZ ;  /* 0x000000060804a290 */ /* 0x000fe4000fffe1ff */
[----:B------:R-:W-:Y:S02]  /*4420*/  @!UP2 UIADD3 UR6, UPT, UPT, UR8, -UR6, URZ ;  /* 0x800000060806a290 */ /* 0x000fe4000fffe0ff */
[----:B------:R-:W-:Y:S02]  /*4430*/  @!UP2 UIMAD UR14, UR4, UR5, UR14 ;  /* 0x00000005040ea2a4 */ /* 0x000fe4000f8e020e */
[----:B------:R-:W-:Y:S01]  /*4440*/  @!UP2 UIMAD UR13, UR6, UR22, UR13 ;  /* 0x00000016060da2a4 */ /* 0x000fe2000f8e020d */
[----:B------:R-:W-:Y:S11]  /*4450*/  BRA.U UP3, `(.L_x_76) ;  /* 0x0000000103107547 */ /* 0x000ff6000b800000 */
[----:B--2---:R-:W-:Y:S04]  /*4460*/  MOV R0, UR37 ;  /* 0x0000002500007c02 */ /* 0x004fe80008000f00 */
[----:B------:R-:W-:Y:S04]  /*4470*/  SHF.L.U32 R9, R0, 0x1f, RZ ;  /* 0x0000001f00097819 */ /* 0x000fe800000006ff */
[----:B------:R-:W2:Y:S02]  /*4480*/  SYNCS.PHASECHK.TRANS64.TRYWAIT P2, [UR24+0x68], R9 ;  /* 0x00006809ff0075a7 */ /* 0x000ea40008041118 */
[----:B--2---:R-:W-:Y:S05]  /*4490*/  @!P2 BRA `(.L_x_77) ;  /* 0x0000003c0034a947 */ /* 0x004fea0003800000 */
.L_x_76:
[----:B------:R-:W-:Y:S05]  /*44a0*/  @!P1 BRA `(.L_x_78) ;  /* 0x0000000000309947 */ /* 0x000fea0003800000 */
[----:B------:R-:W-:Y:S01]  /*44b0*/  ISETP.NE.U32.AND P1, PT, R2, RZ, PT ;  /* 0x000000ff0200720c */ /* 0x000fe20003f25070 */
[----:B------:R-:W3:Y:S01]  /*44c0*/  LDCU.64 UR4, c[0x0][0x358] ;  /* 0x00006b00ff0477ac */ /* 0x000ee20008000a00 */
[----:B------:R-:W-:Y:S02]  /*44d0*/  IMAD.MOV.U32 R84, RZ, RZ, 0x1 ;  /* 0x00000001ff547424 */ /* 0x000fe400078e00ff */
[----:B------:R-:W-:Y:S11]  /*44e0*/  ISETP.NE.AND.EX P1, PT, R3, RZ, PT, P1 ;  /* 0x000000ff0300720c */ /* 0x000ff60003f25310 */
[----:B------:R-:W-:Y:S02]  /*44f0*/  @!UPT UIADD3 URZ, UPT, UPT, URZ, URZ, URZ ;  /* 0x000000fffffff290 */ /* 0x000fe4000fffe0ff */
[----:B--2---:R-:W2:Y:S01]  /*4500*/  @P1 LDC.64 R8, c[0x0][0x888] ;  /* 0x00022200ff081b82 */ /* 0x004ea20000000a00 */
[----:B------:R-:W-:Y:S04]  /*4510*/  @P1 IMAD R0, R4, UR36, RZ ;  /* 0x0000002404001c24 */ /* 0x000fe8000f8e02ff */
[----:B--2---:R-:W-:Y:S04]  /*4520*/  @P1 IMAD.WIDE R8, R0, 0x4, R8 ;  /* 0x0000000400081825 */ /* 0x004fe800078e0208 */
[----:B------:R-:W-:Y:S01]  /*4530*/  HFMA2 R0, -RZ, RZ, 0, 5.9604644775390625e-08 ;  /* 0x00000001ff007431 */ /* 0x000fe200000001ff */
[----:B---3-5:R3:W5:Y:S04]  /*4540*/  @P1 LDG.E R41, desc[UR4][R8.64] ;  /* 0x0000000408291981 */ /* 0x028768000c1e1900 */
[----:B------:R-:W-:Y:S01]  /*4550*/  @!P1 PRMT R84, R0, 0x7610, R84 ;  /* 0x0000761000549816 */ /* 0x000fe20000000054 */
[----:B---3--:R-:W4:Y:S06]  /*4560*/  @!P1 LDC R41, c[0x0][0x880] ;  /* 0x00022000ff299b82 */ /* 0x008f2c0000000800 */
.L_x_78:
[----:B----45:R-:W-:Y:S01]  /*4570*/  @!P0 FSETP.EQ.AND P1, PT, R41, RZ, PT ;  /* 0x000000ff2900820b */ /* 0x030fe20003f22000 */
[----:B------:R-:W-:Y:S01]  /*4580*/  @!UPT UIADD3 URZ, UPT, UPT, URZ, URZ, URZ ;  /* 0x000000fffffff290 */ /* 0x000fe2000fffe0ff */
[----:B------:R-:W-:Y:S11]  /*4590*/  @!P0 BRA `(.L_x_79) ;  /* 0x0000000000188947 */ /* 0x000ff60003800000 */
[----:B------:R-:W-:Y:S02]  /*45a0*/  LOP3.LUT P0, RZ, R84, 0xff, RZ, 0xc0, !PT ;  /* 0x000000ff54ff7812 */ /* 0x000fe4000780c0ff */
[----:B------:R-:W-:Y:S04]  /*45b0*/  ISETP.NE.U32.AND P1, PT, R2, RZ, PT ;  /* 0x000000ff0200720c */ /* 0x000fe80003f25070 */
[----:B------:R-:W-:Y:S04]  /*45c0*/  ISETP.NE.AND.EX P1, PT, R3, RZ, PT, P1 ;  /* 0x000000ff0300720c */ /* 0x000fe80003f25310 */
[----:B------:R-:W-:Y:S03]  /*45d0*/  PLOP3.LUT P1, PT, P1, PT, PT, 0x8, 0x80 ;  /* 0x000000000080781c */ /* 0x000fe60000f2e170 */
[----:B------:R-:W-:Y:S11]  /*45e0*/  @P0 FSETP.EQ.AND P1, PT, R41, RZ, PT ;  /* 0x000000ff2900020b */ /* 0x000ff60003f22000 */
[----:B------:R-:W-:Y:S02]  /*45f0*/  @!UPT UIADD3 URZ, UPT, UPT, URZ, URZ, URZ ;  /* 0x000000fffffff290 */ /* 0x000fe4000fffe0ff */
.L_x_79:
[----:B------:R-:W-:Y:S01]  /*4600*/  ULEA UR4, UR12, UR24, 0x3 ;  /* 0x000000180c047291 */ /* 0x000fe2000f8e18ff */
[----:B--2---:R-:W-:Y:S02]  /*4610*/  SHF.L.U32 R9, R15, 0x1f, RZ ;  /* 0x0000001f0f097819 */ /* 0x004fe400000006ff */
[----:B------:R-:W-:Y:S04]  /*4620*/  ELECT P0, URZ, PT ;  /* 0x0000000000ff782f */ /* 0x000fe80003800000 */
[----:B------:R-:W-:Y:S02]  /*4630*/  PLOP3.LUT P1, PT, P1, P0, PT, 0xf2, 0x2f ;  /* 0x00000000002f781c */ /* 0x000fe40000f21e72 */
[----:B------:R-:W2:Y:S11]  /*4640*/  SYNCS.PHASECHK.TRANS64.TRYWAIT P2, [UR4+0x48], R9 ;  /* 0x00004809ff0075a7 */ /* 0x000eb60008041104 */
[----:B------:R-:W-:Y:S05]  /*4650*/  @!P1 IADD3 R8, P0, PT, R16, 0x580, RZ ;  /* 0x0000058010089810 */ /* 0x000fea0007f1e0ff */
[----:B------:R-:W-:Y:S01]  /*4660*/  @!P1 IMAD.X R6, RZ, RZ, R17, P0 ;  /* 0x000000ffff069224 */ /* 0x000fe200000e0611 */
[----:B--2---:R-:W-:Y:S07]  /*4670*/  @!P2 BRA `(.L_x_80) ;  /* 0x0000003800d4a947 */ /* 0x004fee0003800000 */
.L_x_149:
[----:B------:R-:W3:Y:S01]  /*4680*/  S2UR UR20, SR_CgaCtaId ;  /* 0x00000000001479c3 */ /* 0x000ee20000008800 */
[----:B------:R-:W-:Y:S01]  /*4690*/  @!P1 R2UR UR7, R6 ;  /* 0x00000000060792ca */ /* 0x000fe200000e0000 */
[----:B------:R-:W-:Y:S01]  /*46a0*/  UIADD3 UR5, UPT, UPT, UR12, 0x1, URZ ;  /* 0x000000010c057890 */ /* 0x000fe2000fffe0ff */
[----:B------:R-:W-:Y:S01]  /*46b0*/  @!P1 R2UR UR6, R8 ;  /* 0x00000000080692ca */ /* 0x000fe200000e0000 */
[----:B------:R-:W-:Y:S01]  /*46c0*/  UIADD3 UR9, UPT, UPT, UR4, 0x30, URZ ;  /* 0x0000003004097890 */ /* 0x000fe2000fffe0ff */
[----:B------:R-:W-:Y:S01]  /*46d0*/  @!P1 IMAD.MOV.U32 R6, RZ, RZ, 0x2000 ;  /* 0x00002000ff069424 */ /* 0x000fe200078e00ff */
[----:B------:R-:W-:Y:S01]  /*46e0*/  UISETP.NE.AND UP0, UPT, UR5, 0x3, UPT ;  /* 0x000000030500788c */ /* 0x000fe2000bf05270 */
[----:B------:R-:W-:Y:S01]  /*46f0*/  VIADD R14, R14, 0x1 ;  /* 0x000000010e0e7836 */ /* 0x000fe20000000000 */
[----:B------:R-:W-:Y:S01]  /*4700*/  UMOV UR22, 0x0 ;  /* 0x0000000000167882 */ /* 0x000fe20000000000 */
[----:B------:R-:W-:Y:S05]  /*4710*/  UMOV UR23, 0x10000000 ;  /* 0x1000000000177882 */ /* 0x000fea0000000000 */
[----:B--2---:R-:W-:Y:S01]  /*4720*/  IMAD.U32 R9, RZ, RZ, UR7 ;  /* 0x00000007ff097e24 */ /* 0x004fe2000f8e00ff */
[----:B------:R-:W-:Y:S01]  /*4730*/  USEL UR7, URZ, 0x1, UP0 ;  /* 0x00000001ff077887 */ /* 0x000fe20008000000 */
[----:B------:R-:W-:Y:S01]  /*4740*/  IMAD.U32 R8, RZ, RZ, UR6 ;  /* 0x00000006ff087e24 */ /* 0x000fe2000f8e00ff */
[----:B------:R-:W-:Y:S02]  /*4750*/  USEL UR6, UR5, URZ, UP0 ;  /* 0x000000ff05067287 */ /* 0x000fe40008000000 */
[----:B------:R-:W-:Y:S01]  /*4760*/  VOTEU.ALL UP0, P1 ;  /* 0x0000000000ff7886 */ /* 0x000fe20000800000 */
[----:B------:R-:W-:Y:S02]  /*4770*/  @!P1 R2UR UR19, R9 ;  /* 0x00000000091392ca */ /* 0x000fe400000e0000 */
[----:B------:R-:W-:Y:S02]  /*4780*/  @!P1 R2UR UR18, R8 ;  /* 0x00000000081292ca */ /* 0x000fe400000e0000 */
[----:B------:R-:W-:Y:S01]  /*4790*/  @!UP0 ULEA UR5, UR12, UR24, 0xd ;  /* 0x000000180c058291 */ /* 0x000fe2000f8e68ff */
[----:B------:R-:W-:Y:S01]  /*47a0*/  LOP3.LUT R15, R15, UR7, RZ, 0x3c, !PT ;  /* 0x000000070f0f7c12 */ /* 0x000fe2000f8e3cff */
[----:B---3--:R-:W-:Y:S02]  /*47b0*/  UPRMT UR20, UR20, 0x654, UR9 ;  /* 0x0000065414147896 */ /* 0x008fe40008000009 */
[----:B------:R-:W-:Y:S01]  /*47c0*/  @!UP0 UIADD3 UR8, UPT, UPT, UR5, 0x200, URZ ;  /* 0x0000020005088890 */ /* 0x000fe2000fffe0ff */
[----:B------:R-:W-:Y:S01]  /*47d0*/  SHF.L.U32 R0, R15, 0x1f, RZ ;  /* 0x0000001f0f007819 */ /* 0x000fe200000006ff */
[----:B------:R-:W-:Y:S01]  /*47e0*/  VOTEU.ALL UP0, P1 ;  /* 0x0000000000ff7886 */ /* 0x000fe20000800000 */
[----:B------:R-:W-:Y:S01]  /*47f0*/  UMOV UR12, UR36 ;  /* 0x00000024000c7c82 */ /* 0x000fe20008000000 */
[----:B------:R-:W-:Y:S05]  /*4800*/  ULEA UR5, UR6, UR24, 0x3 ;  /* 0x0000001806057291 */ /* 0x000fea000f8e18ff */
[----:B------:R2:W-:Y:S01]  /*4810*/  @!UP0 UTMALDG.3D [UR8], [UR18], desc[UR22] ;  /* 0x00001608120085b4 */ /* 0x0005e20008011000 */
[----:B------:R2:W-:Y:S01]  /*4820*/  @!P1 SYNCS.ARRIVE.TRANS64.RED.A0TR RZ, [UR4+0x30], R6 ;  /* 0x00003006ffff99a7 */ /* 0x0005e20008300404 */
[----:B------:R-:W-:Y:S02]  /*4830*/  SYNCS.ARRIVE.TRANS64.RED.A1T0 RZ, [UR20], RZ ;  /* 0x000000ffffff79a7 */ /* 0x000fe40008100414 */
[----:B------:R-:W3:Y:S02]  /*4840*/  SYNCS.PHASECHK.TRANS64.TRYWAIT P0, [UR5+0x48], R0 ;  /* 0x00004800ff0075a7 */ /* 0x000ee40008001105 */
[----:B--23--:R-:W-:Y:S05]  /*4850*/  @!P0 BRA `(.L_x_81) ;  /* 0x0000003800748947 */ /* 0x00cfea0003800000 */
.L_x_151:
[----:B------:R-:W3:Y:S01]  /*4860*/  S2UR UR12, SR_CgaCtaId ;  /* 0x00000000000c79c3 */ /* 0x000ee20000008800 */
[----:B------:R-:W-:Y:S01]  /*4870*/  UIADD3 UR9, UPT, UPT, UR5, 0x30, URZ ;  /* 0x0000003005097890 */ /* 0x000fe2000fffe0ff */
[----:B------:R-:W-:Y:S01]  /*4880*/  @!P1 IADD3 R6, P0, PT, R16, 0x580, RZ ;  /* 0x0000058010069810 */ /* 0x000fe20007f1e0ff */
[----:B------:R-:W-:Y:S01]  /*4890*/  UPLOP3.LUT UP3, UPT, UPT, UPT, UPT, 0x80, 0x8 ;  /* 0x000000000008789c */ /* 0x000fe20003f6f070 */
[----:B------:R-:W-:Y:S01]  /*48a0*/  R2UR UR23, R86 ;  /* 0x00000000561772ca */ /* 0x000fe200000e0000 */
[----:B------:R-:W-:Y:S01]  /*48b0*/  UMOV UR20, 0x0 ;  /* 0x0000000000147882 */ /* 0x000fe20000000000 */
[----:B------:R-:W-:Y:S01]  /*48c0*/  @!P1 R2UR UR7, R6 ;  /* 0x00000000060792ca */ /* 0x000fe200000e0000 */
[----:B--2---:R-:W-:Y:S01]  /*48d0*/  @!P1 IMAD.X R0, RZ, RZ, R17, P0 ;  /* 0x000000ffff009224 */ /* 0x004fe200000e0611 */
[----:B------:R-:W-:Y:S01]  /*48e0*/  UMOV UR21, 0x10000000 ;  /* 0x1000000000157882 */ /* 0x000fe20000000000 */
[----:B------:R-:W-:Y:S01]  /*48f0*/  VOTEU.ALL UP0, P1 ;  /* 0x0000000000ff7886 */ /* 0x000fe20000800000 */
[----:B------:R-:W-:Y:S02]  /*4900*/  R2UR UR22, R87 ;  /* 0x00000000571672ca */ /* 0x000fe400000e0000 */
[----:B------:R-:W-:Y:S02]  /*4910*/  @!P1 R2UR UR4, R0 ;  /* 0x00000000000492ca */ /* 0x000fe400000e0000 */
[----:B------:R-:W-:Y:S01]  /*4920*/  @!UP0 UIADD3 UR10, UPT, UPT, UR10, 0x20, URZ ;  /* 0x000000200a0a8890 */ /* 0x000fe2000fffe0ff */
[C---:B------:R-:W-:Y:S02]  /*4930*/  ISETP.NE.AND P0, PT, R14.reuse, 0x2, PT ;  /* 0x000000020e00780c */ /* 0x040fe40003f05270 */
[----:B------:R-:W-:Y:S02]  /*4940*/  UIADD3 UR30, UPT, UPT, UR13, UR23, URZ ;  /* 0x000000170d1e7290 */ /* 0x000fe4000fffe0ff */
[----:B------:R-:W-:Y:S01]  /*4950*/  IMAD.U32 R8, RZ, RZ, UR7 ;  /* 0x00000007ff087e24 */ /* 0x000fe2000f8e00ff */
[----:B------:R-:W-:Y:S02]  /*4960*/  SEL R0, RZ, 0x1, P0 ;  /* 0x00000001ff007807 */ /* 0x000fe40000000000 */
[----:B------:R-:W-:Y:S01]  /*4970*/  SEL R14, R14, RZ, P0 ;  /* 0x000000ff0e0e7207 */ /* 0x000fe20000000000 */
[----:B------:R-:W-:Y:S01]  /*4980*/  UIADD3 UR25, UPT, UPT, UR14, UR22, URZ ;  /* 0x000000160e197290 */ /* 0x000fe2000fffe0ff */
[----:B------:R-:W-:Y:S01]  /*4990*/  @!P1 R2UR UR18, R8 ;  /* 0x00000000081292ca */ /* 0x000fe200000e0000 */
[----:B------:R-:W-:Y:S01]  /*49a0*/  IMAD.U32 R9, RZ, RZ, UR4 ;  /* 0x00000004ff097e24 */ /* 0x000fe2000f8e00ff */
[----:B------:R-:W-:Y:S01]  /*49b0*/  @!UP0 ULEA UR4, UR6, UR24, 0xd ;  /* 0x0000001806048291 */ /* 0x000fe2000f8e68ff */
[----:B------:R-:W-:Y:S03]  /*49c0*/  LOP3.LUT R13, R13, R0, RZ, 0x3c, !PT ;  /* 0x000000000d0d7212 */ /* 0x000fe600078e3cff */
[----:B------:R-:W-:Y:S01]  /*49d0*/  @!P1 R2UR UR19, R9 ;  /* 0x00000000091392ca */ /* 0x000fe200000e0000 */
[----:B------:R-:W-:Y:S02]  /*49e0*/  @!UP0 UIADD3 UR8, UPT, UPT, UR4, 0x200, URZ ;  /* 0x0000020004088890 */ /* 0x000fe4000fffe0ff */
[----:B---3--:R-:W-:Y:S01]  /*49f0*/  UPRMT UR4, UR12, 0x654, UR9 ;  /* 0x000006540c047896 */ /* 0x008fe20008000009 */
[----:B------:R-:W-:Y:S02]  /*4a00*/  VOTEU.ALL UP0, P1 ;  /* 0x0000000000ff7886 */ /* 0x000fe40000800000 */
[----:B------:R-:W-:Y:S01]  /*4a10*/  UMOV UR12, UR36 ;  /* 0x00000024000c7c82 */ /* 0x000fe20008000000 */
[----:B------:R-:W-:Y:S06]  /*4a20*/  UMOV UR36, UR26 ;  /* 0x0000001a00247c82 */ /* 0x000fec0008000000 */
[----:B------:R2:W-:Y:S01]  /*4a30*/  @!UP0 UTMALDG.3D [UR8], [UR18], desc[UR20] ;  /* 0x00001408120085b4 */ /* 0x0005e20008011000 */
[----:B------:R4:W-:Y:S01]  /*4a40*/  @!P1 SYNCS.ARRIVE.TRANS64.RED.A0TR RZ, [UR5+0x30], R7 ;  /* 0x00003007ffff99a7 */ /* 0x0009e20008300405 */
[----:B------:R-:W-:Y:S01]  /*4a50*/  SYNCS.ARRIVE.TRANS64.RED.A1T0 RZ, [UR4], RZ ;  /* 0x000000ffffff79a7 */ /* 0x000fe20008100404 */
[----:B------:R-:W-:Y:S04]  /*4a60*/  UIADD3 UR4, UPT, UPT, UR6, 0x1, URZ ;  /* 0x0000000106047890 */ /* 0x000fe8000fffe0ff */
[----:B------:R-:W-:Y:S04]  /*4a70*/  UISETP.NE.AND UP0, UPT, UR4, 0x3, UPT ;  /* 0x000000030400788c */ /* 0x000fe8000bf05270 */
[----:B------:R-:W-:Y:S06]  /*4a80*/  USEL UR5, URZ, 0x1, UP0 ;  /* 0x00000001ff057887 */ /* 0x000fec0008000000 */
[----:B------:R-:W-:Y:S01]  /*4a90*/  LOP3.LUT R15, R15, UR5, RZ, 0x3c, !PT ;  /* 0x000000050f0f7c12 */ /* 0x000fe2000f8e3cff */
[----:B--2---:R-:W-:Y:S01]  /*4aa0*/  USEL UR12, UR4, URZ, UP0 ;  /* 0x000000ff040c7287 */ /* 0x004fe20008000000 */
[----:B------:R-:W-:Y:S11]  /*4ab0*/  BRA.U UP1, `(.L_x_82) ;  /* 0xfffffff101e87547 */ /* 0x000ff6000b83ffff */
[----:B------:R-:W-:Y:S01]  /*4ac0*/  UIADD3 UR24, UPT, UPT, UR24, 0x48, URZ ;  /* 0x0000004818187890 */ /* 0x000fe2000fffe0ff */
[----:B------:R-:W-:-:S03]  /*4ad0*/  SHF.L.U32 R3, R15, 0x1f, RZ ;  /* 0x0000001f0f037819 */ /* 0x000fc600000006ff */
[----:B------:R-:W-:-:S09]  /*4ae0*/  ULEA UR4, UR12, UR24, 0x3 ;  /* 0x000000180c047291 */ /* 0x000fd2000f8e18ff */
[----:B------:R-:W2:Y:S02]  /*4af0*/  SYNCS.PHASECHK.TRANS64.TRYWAIT P0, [UR4], R3 ;  /* 0x00000003ff0075a7 */ /* 0x000ea40008001104 */
[----:B--2---:R-:W-:Y:S05]  /*4b00*/  @!P0 BRA `(.L_x_83) ;  /* 0x0000003400e08947 */ /* 0x004fea0003800000 */
.L_x_153:
[----:B------:R-:W-:-:S04]  /*4b10*/  UIADD3 UR4, UPT, UPT, UR12, 0x1, URZ ;  /* 0x000000010c047890 */ /* 0x000fc8000fffe0ff */
[----:B------:R-:W-:-:S04]  /*4b20*/  UISETP.NE.AND UP0, UPT, UR4, 0x3, UPT ;  /* 0x000000030400788c */ /* 0x000fc8000bf05270 */
[----:B------:R-:W-:Y:S02]  /*4b30*/  USEL UR6, URZ, 0x1, UP0 ;  /* 0x00000001ff067887 */ /* 0x000fe40008000000 */
[----:B------:R-:W-:-:S04]  /*4b40*/  USEL UR4, UR4, URZ, UP0 ;  /* 0x000000ff04047287 */ /* 0x000fc80008000000 */
[----:B------:R-:W-:Y:S01]  /*4b50*/  ULEA UR5, UR4, UR24, 0x3 ;  /* 0x0000001804057291 */ /* 0x000fe2000f8e18ff */
[----:B------:R-:W-:-:S04]  /*4b60*/  LOP3.LUT R15, R15, UR6, RZ, 0x3c, !PT ;  /* 0x000000060f0f7c12 */ /* 0x000fc8000f8e3cff */
[----:B--2---:R-:W-:-:S04]  /*4b70*/  SHF.L.U32 R3, R15, 0x1f, RZ ;  /* 0x0000001f0f037819 */ /* 0x004fc800000006ff */
[----:B------:R-:W2:Y:S02]  /*4b80*/  SYNCS.PHASECHK.TRANS64.TRYWAIT P0, [UR5], R3 ;  /* 0x00000003ff0075a7 */ /* 0x000ea40008001105 */
[----:B--2---:R-:W-:Y:S05]  /*4b90*/  @!P0 BRA `(.L_x_84) ;  /* 0x0000003400d48947 */ /* 0x004fea0003800000 */
.L_x_155:
[----:B------:R-:W-:-:S04]  /*4ba0*/  UIADD3 UR4, UPT, UPT, UR4, 0x1, URZ ;  /* 0x0000000104047890 */ /* 0x000fc8000fffe0ff */
[----:B------:R-:W-:-:S04]  /*4bb0*/  UISETP.NE.AND UP0, UPT, UR4, 0x3, UPT ;  /* 0x000000030400788c */ /* 0x000fc8000bf05270 */
[----:B------:R-:W-:Y:S02]  /*4bc0*/  USEL UR5, URZ, 0x1, UP0 ;  /* 0x00000001ff057887 */ /* 0x000fe40008000000 */
[----:B------:R-:W-:-:S04]  /*4bd0*/  USEL UR4, UR4, URZ, UP0 ;  /* 0x000000ff04047287 */ /* 0x000fc80008000000 */
[----:B------:R-:W-:Y:S01]  /*4be0*/  ULEA UR4, UR4, UR24, 0x3 ;  /* 0x0000001804047291 */ /* 0x000fe2000f8e18ff */
[----:B--2---:R-:W-:-:S04]  /*4bf0*/  LOP3.LUT R3, R15, UR5, RZ, 0x3c, !PT ;  /* 0x000000050f037c12 */ /* 0x004fc8000f8e3cff */
[----:B------:R-:W-:Y:S01]  /*4c00*/  SHF.L.U32 R3, R3, 0x1f, RZ ;  /* 0x0000001f03037819 */ /* 0x000fe200000006ff */
[----:B------:R-:W-:-:S07]  /*4c10*/  IMAD.U32 R0, RZ, RZ, UR4 ;  /* 0x00000004ff007e24 */ /* 0x000fce000f8e00ff */
.L_x_85:
[----:B--2---:R2:W3:Y:S02]  /*4c20*/  SYNCS.PHASECHK.TRANS64.TRYWAIT P0, [R0+URZ], R3 ;  /* 0x00000003000075a7 */ /* 0x0044e400080011ff */
[----:B---3--:R-:W-:Y:S05]  /*4c30*/  @!P0 NANOSLEEP.SYNCS 0x989680 ;  /* 0x009896800000895d */ /* 0x008fea0003900000 */
[----:B------:R-:W3:Y:S02]  /*4c40*/  @!P0 SYNCS.PHASECHK.TRANS64 P0, [R0+URZ], R3 ;  /* 0x00000003000085a7 */ /* 0x000ee400080010ff */
[----:B-1-3--:R-:W-:Y:S05]  /*4c50*/  @P0 EXIT ;  /* 0x000000000000094d */ /* 0x00afea0003800000 */
[----:B------:R-:W-:Y:S05]  /*4c60*/  BRA `(.L_x_85) ;  /* 0xfffffffc00ec7947 */ /* 0x000fea000383ffff */
.L_x_73:
[----:B------:R-:W-:-:S06]  /*4c70*/  UISETP.GE.AND UP0, UPT, UR22, 0x4, UPT ;  /* 0x000000041600788c */ /* 0x000fcc000bf06270 */
[----:B------:R-:W-:-:S13]  /*4c80*/  PLOP3.LUT P0, PT, PT, PT, UP0, 0x80, 0x8 ;  /* 0x000000000008781c */ /* 0x000fda0003f0f008 */
[----:B------:R-:W-:Y:S05]  /*4c90*/  @!P0 EXIT ;  /* 0x000000000000894d */ /* 0x000fea0003800000 */
[----:B------:R-:W1:Y:S08]  /*4ca0*/  S2UR UR4, SR_CgaCtaId ;  /* 0x00000000000479c3 */ /* 0x000e700000008800 */
[----:B------:R-:W-:Y:S01]  /*4cb0*/  BAR.SYNC.DEFER_BLOCKING 0x6, 0xa0 ;  /* 0x0182800000007b1d */ /* 0x000fe20000010000 */
[C---:B------:R-:W-:Y:S01]  /*4cc0*/  IMAD.SHL.U32 R3, R91.reuse, 0x20, RZ ;  /* 0x000000205b037824 */ /* 0x040fe200078e00ff */
[C---:B------:R-:W-:Y:S01]  /*4cd0*/  LOP3.LUT R92, R91.reuse, 0x2, RZ, 0xc0, !PT ;  /* 0x000000025b5c7812 */ /* 0x040fe200078ec0ff */
[C---:B------:R-:W-:Y:S01]  /*4ce0*/  IMAD.SHL.U32 R96, R91.reuse, 0x4, RZ ;  /* 0x000000045b607824 */ /* 0x040fe200078e00ff */
[C---:B------:R-:W-:Y:S01]  /*4cf0*/  LOP3.LUT R97, R91.reuse, 0x60, RZ, 0xc0, !PT ;  /* 0x000000605b617812 */ /* 0x040fe200078ec0ff */
[----:B------:R-:W-:Y:S01]  /*4d00*/  IMAD.U32 R37, R91, 0x10000, RZ ;  /* 0x000100005b257824 */ /* 0x000fe200078e00ff */
[----:B------:R-:W-:-:S02]  /*4d10*/  UMOV UR47, 0x400 ;  /* 0x00000400002f7882 */ /* 0x000fc40000000000 */
[----:B------:R-:W2:Y:S01]  /*4d20*/  LDC.64 R78, c[0x0][0x8b0] ;  /* 0x00022c00ff4e7b82 */ /* 0x000ea20000000a00 */
[----:B------:R-:W-:Y:S01]  /*4d30*/  LOP3.LUT R5, R3, 0xc0, RZ, 0xc0, !PT ;  /* 0x000000c003057812 */ /* 0x000fe200078ec0ff */
[----:B------:R-:W-:Y:S01]  /*4d40*/  HFMA2 R36, -RZ, RZ, 0, 0 ;  /* 0x00000000ff247431 */ /* 0x000fe200000001ff */
[----:B------:R-:W-:Y:S01]  /*4d50*/  LOP3.LUT R91, R91, 0x4, RZ, 0xc0, !PT ;  /* 0x000000045b5b7812 */ /* 0x000fe200078ec0ff */
[----:B------:R-:W-:Y:S01]  /*4d60*/  IMAD.MOV.U32 R94, RZ, RZ, RZ ;  /* 0x000000ffff5e7224 */ /* 0x000fe200078e00ff */
[----:B------:R-:W-:Y:S01]  /*4d70*/  LOP3.LUT R96, R5, 0x18, R96, 0xf8, !PT ;  /* 0x0000001805607812 */ /* 0x000fe200078ef860 */
[----:B------:R-:W-:Y:S01]  /*4d80*/  IMAD.MOV.U32 R90, RZ, RZ, RZ ;  /* 0x000000ffff5a7224 */ /* 0x000fe200078e00ff */
[----:B------:R-:W-:Y:S01]  /*4d90*/  LOP3.LUT R37, R37, 0x600000, RZ, 0xc0, !PT ;  /* 0x0060000025257812 */ /* 0x000fe200078ec0ff */
[----:B------:R-:W3:Y:S01]  /*4da0*/  LDC.64 R76, c[0x0][0x8a8] ;  /* 0x00022a00ff4c7b82 */ /* 0x000ee20000000a00 */
[----:B------:R-:W-:Y:S01]  /*4db0*/  IADD3 R95, PT, PT, -R91, 0x2, RZ ;  /* 0x000000025b5f7810 */ /* 0x000fe20007ffe1ff */
[----:B------:R-:W-:Y:S01]  /*4dc0*/  IMAD.MOV R92, RZ, RZ, -R92 ;  /* 0x000000ffff5c7224 */ /* 0x000fe200078e0a5c */
[----:B------:R-:W-:Y:S01]  /*4dd0*/  LOP3.LUT R96, R96, 0xf20, R3, 0xf8, !PT ;  /* 0x00000f2060607812 */ /* 0x000fe200078ef803 */
[----:B------:R-:W4:Y:S01]  /*4de0*/  LDCU UR62, c[0x0][0x370] ;  /* 0x00006e00ff3e77ac */ /* 0x000f220008000800 */
[----:B------:R-:W-:Y:S01]  /*4df0*/  MOV R93, RZ ;  /* 0x000000ff005d7202 */ /* 0x000fe20000000f00 */
[----:B------:R-:W-:Y:S01]  /*4e00*/  IMAD.SHL.U32 R95, R95, 0x10, RZ ;  /* 0x000000105f5f7824 */ /* 0x000fe200078e00ff */
[----:B------:R-:W-:Y:S01]  /*4e10*/  IADD3 R91, PT, PT, -R91, RZ, RZ ;  /* 0x000000ff5b5b7210 */ /* 0x000fe20007ffe1ff */
[----:B-1----:R-:W-:Y:S01]  /*4e20*/  ULEA UR47, UR4, UR47, 0x18 ;  /* 0x0000002f042f7291 */ /* 0x002fe2000f8ec0ff */
[----:B------:R-:W1:Y:S01]  /*4e30*/  LDCU.64 UR4, c[0x0][0x890] ;  /* 0x00011200ff0477ac */ /* 0x000e620008000a00 */
[----:B------:R-:W-:Y:S01]  /*4e40*/  UMOV UR54, 0x1 ;  /* 0x0000000100367882 */ /* 0x000fe20000000000 */
[----:B------:R-:W-:Y:S01]  /*4e50*/  UMOV UR46, URZ ;  /* 0x000000ff002e7c82 */ /* 0x000fe20008000000 */
[----:B------:R-:W2:Y:S05]  /*4e60*/  LDCU UR41, c[0x0][0xb0c] ;  /* 0x00016180ff2977ac */ /* 0x000eaa0008000800 */
[----:B------:R-:W4:Y:S01]  /*4e70*/  LDS R0, [UR47+0x120] ;  /* 0x0001202fff007984 */ /* 0x000f220008000800 */
[----:B------:R-:W2:Y:S01]  /*4e80*/  LDCU UR39, c[0x0][0xb30] ;  /* 0x00016600ff2777ac */ /* 0x000ea20008000800 */
[----:B------:R-:W2:Y:S01]  /*4e90*/  LDCU.64 UR60, c[0x0][0x888] ;  /* 0x00011100ff3c77ac */ /* 0x000ea20008000a00 */
[----:B-1----:R-:W-:Y:S01]  /*4ea0*/  IMAD.U32 R99, RZ, RZ, UR4 ;  /* 0x00000004ff637e24 */ /* 0x002fe2000f8e00ff */
[----:B------:R-:W-:Y:S01]  /*4eb0*/  UIADD3 UR4, UPT, UPT, UR47, 0x200, URZ ;  /* 0x000002002f047890 */ /* 0x000fe2000fffe0ff */
[----:B------:R-:W-:Y:S01]  /*4ec0*/  IMAD.U32 R98, RZ, RZ, UR5 ;  /* 0x00000005ff627e24 */ /* 0x000fe2000f8e00ff */
[----:B------:R-:W1:Y:S04]  /*4ed0*/  LDCU.64 UR42, c[0x0][0xb28] ;  /* 0x00016500ff2a77ac */ /* 0x000e680008000a00 */
[----:B------:R-:W-:Y:S01]  /*4ee0*/  LEA R96, R96, UR4, 0x1 ;  /* 0x0000000460607c11 */ /* 0x000fe2000f8e08ff */
[----:B------:R-:W1:Y:S01]  /*4ef0*/  LDCU.128 UR56, c[0x0][0xb10] ;  /* 0x00016200ff3877ac */ /* 0x000e620008000c00 */
[----:B------:R-:W1:Y:S01]  /*4f00*/  LDCU UR55, c[0x0][0x374] ;  /* 0x00006e80ff3777ac */ /* 0x000e620008000800 */
[----:B------:R-:W-:Y:S01]  /*4f10*/  UMOV UR53, URZ ;  /* 0x000000ff00357c82 */ /* 0x000fe20008000000 */
[----:B------:R-:W-:Y:S01]  /*4f20*/  UMOV UR52, URZ ;  /* 0x000000ff00347c82 */ /* 0x000fe20008000000 */
[----:B----4-:R-:W-:Y:S01]  /*4f30*/  IADD3 R37, PT, PT, R0, R37, RZ ;  /* 0x0000002500257210 */ /* 0x010fe20007ffe0ff */
[----:B-123--:R-:W-:-:S07]  /*4f40*/  IMAD.U32 R0, RZ, RZ, UR4 ;  /* 0x00000004ff007e24 */ /* 0x00efce000f8e00ff */
.L_x_116:
[C---:B------:R-:W-:Y:S02]  /*4f50*/  LEA R3, R90.reuse, UR47, 0x3 ;  /* 0x0000002f5a037c11 */ /* 0x040fe4000f8e18ff */
[----:B------:R-:W-:Y:S02]  /*4f60*/  SHF.L.U32 R0, R93, 0x1f, RZ ;  /* 0x0000001f5d007819 */ /* 0x000fe400000006ff */
[----:B------:R-:W-:Y:S02]  /*4f70*/  LEA R5, R90, UR47, 0x4 ;  /* 0x0000002f5a057c11 */ /* 0x000fe4000f8e20ff */
[----:B-1----:R-:W1:Y:S02]  /*4f80*/  SYNCS.PHASECHK.TRANS64.TRYWAIT P0, [R3+URZ+0x70], R0 ;  /* 0x00007000030075a7 */ /* 0x002e6400080011ff */
[----:B-1----:R-:W-:Y:S05]  /*4f90*/  @!P0 BRA `(.L_x_86) ;  /* 0x0000003000ec8947 */ /* 0x002fea0003800000 */
.L_x_156:
        /* <DEDUP_REMOVED lines=8> */
[----:B--2---:R-:W-:Y:S11]  /*5020*/  LOP3.LUT P0, RZ, R6, 0x1, RZ, 0xc0, !PT ;  /* 0x0000000106ff7812 */ /* 0x004ff6000780c0ff */
[----:B------:R-:W-:Y:S02]  /*5030*/  @!UPT UIADD3 URZ, UPT, UPT, URZ, URZ, URZ ;  /* 0x000000fffffff290 */ /* 0x000fe4000fffe0ff */
[----:B---3--:R-:W-:Y:S01]  /*5040*/  VOTEU.ANY UP1, P0 ;  /* 0x0000000000ff7886 */ /* 0x008fe20000020100 */
[----:B------:R-:W-:Y:S01]  /*5050*/  PLOP3.LUT P0, PT, PT, PT, UP1, 0x80, 0x8 ;  /* 0x000000000008781c */ /* 0x000fe20003f0f018 */
[----:B------:R-:W-:Y:S06]  /*5060*/  UP2UR UR4, UPR, URZ, 0x2 ;  /* 0x00000002ff047883 */ /* 0x000fec0008000000 */
[----:B------:R-:W-:Y:S06]  /*5070*/  IMAD.U32 R100, RZ, RZ, UR4 ;  /* 0x00000004ff647e24 */ /* 0x000fec000f8e00ff */
[----:B-1----:R-:W-:Y:S02]  /*5080*/  @P0 SHF.R.U32.HI R0, RZ, 0x10, R5 ;  /* 0x00000010ff000819 */ /* 0x002fe40000011605 */
        /* <DEDUP_REMOVED lines=12> */
[----:B------:R-:W2:Y:S01]  /*5150*/  LDCU UR12, c[0x0][0xb20] ;  /* 0x00016400ff0c77ac */ /* 0x000ea20008000800 */
[----:B------:R-:W-:Y:S02]  /*5160*/  UIMAD.WIDE.U32 UR4, UR55, UR59, URZ ;  /* 0x0000003b370472a5 */ /* 0x000fe4000f8e00ff */
[----:B------:R-:W-:Y:S02]  /*5170*/  UIMAD.WIDE.U32 UR6, UR62, UR56, URZ ;  /* 0x000000383e0672a5 */ /* 0x000fe4000f8e00ff */
[----:B------:R-:W-:Y:S02]  /*5180*/  UISETP.NE.AND UP0, UPT, UR58, 0x1, UPT ;  /* 0x000000013a00788c */ /* 0x000fe4000bf05270 */
[----:B------:R-:W-:Y:S02]  /*5190*/  UIMAD.WIDE.U32 UR8, UR37, UR59, URZ ;  /* 0x0000003b250872a5 */ /* 0x000fe4000f8e00ff */
[----:B------:R-:W-:Y:S02]  /*51a0*/  UIMAD.WIDE.U32 UR10, UR38, UR56, URZ ;  /* 0x00000038260a72a5 */ /* 0x000fe4000f8e00ff */
[----:B------:R-:W-:Y:S02]  /*51b0*/  UISETP.NE.AND UP1, UPT, UR41, 0x1, UPT ;  /* 0x000000012900788c */ /* 0x000fe4000bf25270 */
[----:B------:R-:W-:Y:S01]  /*51c0*/  UISETP.NE.AND UP2, UPT, UR40, 0x1, UPT ;  /* 0x000000012800788c */ /* 0x000fe2000bf45270 */
[----:B------:R-:W-:Y:S02]  /*51d0*/  UMOV UR4, UR5 ;  /* 0x0000000500047c82 */ /* 0x000fe40008000000 */
[----:B--2---:R-:W-:Y:S03]  /*51e0*/  USHF.R.U32.HI UR5, URZ, UR12, UR4 ;  /* 0x0000000cff057299 */ /* 0x004fe60008011604 */
[----:B------:R-:W-:Y:S02]  /*51f0*/  UMOV UR4, UR7 ;  /* 0x0000000700047c82 */ /* 0x000fe40008000000 */
[----:B------:R-:W-:Y:S02]  /*5200*/  USHF.R.U32.HI UR7, URZ, UR57, UR4 ;  /* 0x00000039ff077299 */ /* 0x000fe40008011604 */
[----:B------:R-:W-:Y:S02]  /*5210*/  USEL UR4, UR55, UR5, !UP0 ;  /* 0x0000000537047287 */ /* 0x000fe4000c000000 */
[----:B------:R-:W-:Y:S01]  /*5220*/  USEL UR7, UR62, UR7, !UP1 ;  /* 0x000000073e077287 */ /* 0x000fe2000c800000 */
[----:B------:R-:W-:Y:S01]  /*5230*/  UMOV UR5, UR9 ;  /* 0x0000000900057c82 */ /* 0x000fe20008000000 */
[----:B------:R-:W-:Y:S02]  /*5240*/  UIMAD.WIDE.U32 UR8, UR4, UR42, URZ ;  /* 0x0000002a040872a5 */ /* 0x000fe4000f8e00ff */
[----:B------:R-:W-:Y:S03]  /*5250*/  USHF.R.U32.HI UR6, URZ, UR12, UR5 ;  /* 0x0000000cff067299 */ /* 0x000fe60008011605 */
[----:B------:R-:W-:Y:S01]  /*5260*/  UMOV UR5, UR11 ;  /* 0x0000000b00057c82 */ /* 0x000fe20008000000 */
[----:B------:R-:W-:Y:S02]  /*5270*/  UIMAD.WIDE.U32 UR10, UR7, UR42, URZ ;  /* 0x0000002a070a72a5 */ /* 0x000fe4000f8e00ff */
[----:B------:R-:W-:Y:S02]  /*5280*/  USHF.R.U32.HI UR12, URZ, UR57, UR5 ;  /* 0x00000039ff0c7299 */ /* 0x000fe40008011605 */
[----:B------:R-:W-:Y:S01]  /*5290*/  USEL UR6, UR37, UR6, !UP0 ;  /* 0x0000000625067287 */ /* 0x000fe2000c000000 */
[----:B------:R-:W-:Y:S02]  /*52a0*/  UMOV UR5, UR9 ;  /* 0x0000000900057c82 */ /* 0x000fe40008000000 */
[----:B------:R-:W-:Y:S01]  /*52b0*/  UMOV UR10, UR11 ;  /* 0x0000000b000a7c82 */ /* 0x000fe20008000000 */
[----:B------:R-:W-:Y:S02]  /*52c0*/  @UP2 USHF.R.U32.HI UR4, URZ, UR43, UR5 ;  /* 0x0000002bff042299 */ /* 0x000fe40008011605 */
[----:B------:R-:W-:Y:S02]  /*52d0*/  @UP2 USHF.R.U32.HI UR7, URZ, UR43, UR10 ;  /* 0x0000002bff072299 */ /* 0x000fe4000801160a */
[----:B------:R-:W-:Y:S02]  /*52e0*/  UIMAD UR4, UR40, UR4, URZ ;  /* 0x00000004280472a4 */ /* 0x000fe4000f8e02ff */
[----:B------:R-:W-:Y:S02]  /*52f0*/  UIMAD.WIDE.U32 UR10, UR6, UR42, URZ ;  /* 0x0000002a060a72a5 */ /* 0x000fe4000f8e00ff */
[----:B------:R-:W-:Y:S02]  /*5300*/  USEL UR5, UR38, UR12, !UP1 ;  /* 0x0000000c26057287 */ /* 0x000fe4000c800000 */
[----:B------:R-:W-:Y:S02]  /*5310*/  UIMAD UR8, UR40, UR7, URZ ;  /* 0x00000007280872a4 */ /* 0x000fe4000f8e02ff */
[----:B------:R-:W-:Y:S03]  /*5320*/  UISETP.GE.AND UP0, UPT, UR6, UR4, UPT ;  /* 0x000000040600728c */ /* 0x000fe6000bf06270 */
[----:B------:R-:W-:Y:S01]  /*5330*/  UMOV UR4, UR11 ;  /* 0x0000000b00047c82 */ /* 0x000fe20008000000 */
[----:B------:R-:W-:Y:S02]  /*5340*/  UISETP.GE.OR UP0, UPT, UR5, UR8, UP0 ;  /* 0x000000080500728c */ /* 0x000fe40008706670 */
[----:B------:R-:W-:Y:S02]  /*5350*/  USHF.R.U32.HI UR4, URZ, UR43, UR4 ;  /* 0x0000002bff047299 */ /* 0x000fe40008011604 */
[----:B------:R-:W-:Y:S02]  /*5360*/  UIMAD.WIDE.U32 UR8, UR5, UR42, URZ ;  /* 0x0000002a050872a5 */ /* 0x000fe4000f8e00ff */
[----:B------:R-:W-:Y:S02]  /*5370*/  USEL UR11, UR6, UR4, !UP2 ;  /* 0x00000004060b7287 */ /* 0x000fe4000d000000 */
[----:B------:R-:W-:Y:S02]  /*5380*/  UIADD3 UR8, UPT, UPT, -UR5, URZ, URZ ;  /* 0x000000ff05087290 */ /* 0x000fe4000fffe1ff */
[----:B------:R-:W-:Y:S01]  /*5390*/  UIADD3 UR10, UPT, UPT, -UR11, URZ, URZ ;  /* 0x000000ff0b0a7290 */ /* 0x000fe2000fffe1ff */
[----:B------:R-:W-:Y:S01]  /*53a0*/  @!UP0 UMOV UR4, UR9 ;  /* 0x0000000900048c82 */ /* 0x000fe20008000000 */
[----:B------:R-:W-:Y:S02]  /*53b0*/  UIADD3 UR9, UPT, UPT, -UR6, URZ, URZ ;  /* 0x000000ff06097290 */ /* 0x000fe4000fffe1ff */
[----:B------:R-:W-:Y:S02]  /*53c0*/  @!UP0 USHF.R.U32.HI UR4, URZ, UR43, UR4 ;  /* 0x0000002bff048299 */ /* 0x000fe40008011604 */
[----:B------:R-:W-:Y:S02]  /*53d0*/  UIMAD UR10, UR40, UR10, UR6 ;  /* 0x0000000a280a72a4 */ /* 0x000fe4000f8e0206 */
[----:B------:R-:W-:Y:S04]  /*53e0*/  @!UP0 USEL UR4, UR5, UR4, !UP2 ;  /* 0x0000000405048287 */ /* 0x000fe8000d000000 */
[----:B------:R-:W-:Y:S02]  /*53f0*/  @!UP0 UIMAD UR10, UR7, UR10, UR4 ;  /* 0x0000000a070a82a4 */ /* 0x000fe4000f8e0204 */
[----:B------:R-:W-:Y:S02]  /*5400*/  @!UP0 UIADD3 UR11, UPT, UPT, UR11, -UR4, URZ ;  /* 0x800000040b0b8290 */ /* 0x000fe4000fffe0ff */
[----:B------:R-:W-:Y:S02]  /*5410*/  UIMAD UR7, UR41, UR8, UR38 ;  /* 0x00000008290772a4 */ /* 0x000fe4000f8e0226 */
[----:B------:R-:W-:Y:S02]  /*5420*/  @!UP0 UIMAD UR6, UR11, UR40, UR5 ;  /* 0x000000280b0682a4 */ /* 0x000fe4000f8e0205 */
[----:B------:R-:W-:Y:S01]  /*5430*/  UIMAD UR4, UR58, UR9, UR37 ;  /* 0x000000093a0472a4 */ /* 0x000fe2000f8e0225 */
[----:B------:R-:W-:Y:S02]  /*5440*/  @!UP0 UMOV UR5, UR10 ;  /* 0x0000000a00058c82 */ /* 0x000fe40008000000 */
[----:B------:R-:W-:Y:S02]  /*5450*/  UIMAD UR38, UR5, UR41, UR7 ;  /* 0x00000029052672a4 */ /* 0x000fe4000f8e0207 */
[----:B------:R-:W-:Y:S11]  /*5460*/  UIMAD UR37, UR6, UR58, UR4 ;  /* 0x0000003a062572a4 */ /* 0x000ff6000f8e0204 */
[----:B------:R-:W-:Y:S01]  /*5470*/  @!UPT UIADD3 URZ, UPT, UPT, URZ, URZ, URZ ;  /* 0x000000fffffff290 */ /* 0x000fe2000fffe0ff */
.L_x_87:
[----:B------:R-:W-:Y:S01]  /*5480*/  UISETP.NE.AND UP0, UPT, UR39, 0x1, UPT ;  /* 0x000000012700788c */ /* 0x000fe2000bf05270 */
[----:B------:R-:W-:Y:S01]  /*5490*/  IADD3 R90, PT, PT, R90, 0x1, RZ ;  /* 0x000000015a5a7810 */ /* 0x000fe20007ffe0ff */
[----:B------:R-:W-:Y:S02]  /*54a0*/  UIADD3 UR11, UPT, UPT, UR47, 0x200, URZ ;  /* 0x000002002f0b7890 */ /* 0x000fe4000fffe0ff */
[----:B------:R-:W-:Y:S02]  /*54b0*/  USHF.L.U32 UR50, UR25, 0x7, URZ ;  /* 0x0000000719327899 */ /* 0x000fe400080006ff */
[----:B------:R-:W-:Y:S05]  /*54c0*/  USHF.L.U32 UR49, UR30, 0x6, URZ ;  /* 0x000000061e317899 */ /* 0x000fea00080006ff */
[----:B------:R-:W2:Y:S01]  /*54d0*/  @!UP0 LDCU.128 UR12, c[0x0][0xb10] ;  /* 0x00016200ff0c87ac */ /* 0x000ea20008000c00 */
[----:B------:R-:W3:Y:S01]  /*54e0*/  @!UP0 LDCU UR5, c[0x0][0xb0c] ;  /* 0x00016180ff0587ac */ /* 0x000ee20008000800 */
[----:B------:R-:W4:Y:S01]  /*54f0*/  @!UP0 LDCU UR10, c[0x0][0xb20] ;  /* 0x00016400ff0a87ac */ /* 0x000f220008000800 */
[----:B--2---:R-:W-:Y:S02]  /*5500*/  UIMAD.WIDE.U32 UR8, UR38, UR12, URZ ;  /* 0x0000000c260872a5 */ /* 0x004fe4000f8e00ff */
[----:B------:R-:W-:Y:S02]  /*5510*/  UIMAD.WIDE.U32 UR6, UR37, UR15, URZ ;  /* 0x0000000f250672a5 */ /* 0x000fe4000f8e00ff */
[----:B------:R-:W-:Y:S03]  /*5520*/  @!UP0 UISETP.NE.AND UP1, UPT, UR14, 0x1, UPT ;  /* 0x000000010e00888c */ /* 0x000fe6000bf25270 */
[----:B------:R-:W-:Y:S01]  /*5530*/  @!UP0 UMOV UR4, UR9 ;  /* 0x0000000900048c82 */ /* 0x000fe20008000000 */
[----:B---3--:R-:W-:Y:S02]  /*5540*/  @!UP0 UISETP.NE.AND UP2, UPT, UR5, 0x1, UPT ;  /* 0x000000010500888c */ /* 0x008fe4000bf45270 */
[----:B------:R-:W-:Y:S01]  /*5550*/  @!UP0 USHF.R.U32.HI UR4, URZ, UR13, UR4 ;  /* 0x0000000dff048299 */ /* 0x000fe20008011604 */
[----:B------:R-:W-:Y:S02]  /*5560*/  @!UP0 UMOV UR6, UR7 ;  /* 0x0000000700068c82 */ /* 0x000fe40008000000 */
[----:B----4-:R-:W-:Y:S02]  /*5570*/  @!UP0 USHF.R.U32.HI UR6, URZ, UR10, UR6 ;  /* 0x0000000aff068299 */ /* 0x010fe40008011606 */
[----:B------:R-:W-:Y:S02]  /*5580*/  @!UP0 USEL UR7, UR38, UR4, !UP2 ;  /* 0x0000000426078287 */ /* 0x000fe4000d000000 */
[----:B------:R-:W-:Y:S04]  /*5590*/  @!UP0 USEL UR6, UR37, UR6, !UP1 ;  /* 0x0000000625068287 */ /* 0x000fe8000c800000 */
[----:B------:R-:W-:Y:S02]  /*55a0*/  @!UP0 UIADD3 UR4, UPT, UPT, -UR7, UR6, URZ ;  /* 0x0000000607048290 */ /* 0x000fe4000fffe1ff */
[----:B------:R-:W-:Y:S02]  /*55b0*/  @!UP0 UIADD3 UR6, UPT, UPT, UR7, -UR6, URZ ;  /* 0x8000000607068290 */ /* 0x000fe4000fffe0ff */
[----:B------:R-:W-:Y:S02]  /*55c0*/  @!UP0 UIMAD UR38, UR4, UR5, UR38 ;  /* 0x00000005042682a4 */ /* 0x000fe4000f8e0226 */
[----:B------:R-:W-:Y:S02]  /*55d0*/  @!UP0 UIMAD UR37, UR6, UR14, UR37 ;  /* 0x0000000e062582a4 */ /* 0x000fe4000f8e0225 */
[----:B------:R-:W-:Y:S09]  /*55e0*/  ULOP3.LUT UP0, URZ, UR11, 0x1b0, URZ, 0xc0, !UPT ;  /* 0x000001b00bff7892 */ /* 0x000ff2000f80c0ff */
[----:B------:R-:W-:Y:S05]  /*55f0*/  BRA.U !UP0, `(.L_x_88) ;  /* 0x00000001087c7547 */ /* 0x000fea000b800000 */
[----:B------:R-:W2:Y:S01]  /*5600*/  LDCU.64 UR8, c[0x4][0x80] ;  /* 0x01001000ff0877ac */ /* 0x000ea20008000a00 */
[----:B------:R-:W-:Y:S01]  /*5610*/  MOV R2, 0x0 ;  /* 0x0000000000027802 */ /* 0x000fe20000000f00 */
[----:B------:R-:W-:Y:S02]  /*5620*/  HFMA2 R12, -RZ, RZ, 0, 5.9604644775390625e-08 ;  /* 0x00000001ff0c7431 */ /* 0x000fe400000001ff */
[----:B------:R-:W-:Y:S01]  /*5630*/  IMAD.MOV.U32 R8, RZ, RZ, 0x70 ;  /* 0x00000070ff087424 */ /* 0x000fe200078e00ff */
[----:B------:R3:W4:Y:S01]  /*5640*/  LDC.64 R14, c[0x4][R2] ;  /* 0x01000000020e7b82 */ /* 0x0007220000000a00 */
[----:B------:R-:W1:Y:S01]  /*5650*/  LDCU.64 UR6, c[0x4][0x88] ;  /* 0x01001100ff0677ac */ /* 0x000e620008000a00 */
[----:B------:R-:W-:Y:S01]  /*5660*/  IMAD.MOV.U32 R13, RZ, RZ, RZ ;  /* 0x000000ffff0d7224 */ /* 0x000fe200078e00ff */
[----:B------:R-:W1:Y:S01]  /*5670*/  LDCU.64 UR4, c[0x4][0x8] ;  /* 0x01000100ff0477ac */ /* 0x000e620008000a00 */
[----:B--2---:R-:W-:Y:S01]  /*5680*/  MOV R5, UR9 ;  /* 0x0000000900057c02 */ /* 0x004fe20008000f00 */
[----:B------:R-:W-:Y:S01]  /*5690*/  IMAD.U32 R4, RZ, RZ, UR8 ;  /* 0x00000008ff047e24 */ /* 0x000fe2000f8e00ff */
[----:B-1----:R-:W-:Y:S01]  /*56a0*/  MOV R7, UR7 ;  /* 0x0000000700077c02 */ /* 0x002fe20008000f00 */
[----:B------:R-:W-:Y:S01]  /*56b0*/  IMAD.U32 R6, RZ, RZ, UR6 ;  /* 0x00000006ff067e24 */ /* 0x000fe2000f8e00ff */
[----:B------:R-:W-:Y:S01]  /*56c0*/  MOV R11, UR5 ;  /* 0x00000005000b7c02 */ /* 0x000fe20008000f00 */
[----:B------:R-:W-:Y:S02]  /*56d0*/  IMAD.U32 R10, RZ, RZ, UR4 ;  /* 0x00000004ff0a7e24 */ /* 0x000fe4000f8e00ff */
[----:B------:R-:W-:Y:S07]  /*56e0*/  LEPC R20, `(.L_x_89) ;  /* 0x000000001014794e */ /* 0x000fee0000000000 */
[----:B---345:R-:W-:Y:S05]  /*56f0*/  CALL.ABS.NOINC R14 ;  /* 0x000000000e007343 */ /* 0x038fea0003c00000 */
.L_x_89:
[----:B------:R-:W1:Y:S01]  /*5700*/  LDCU.64 UR8, c[0x4][0x80] ;  /* 0x01001000ff0877ac */ /* 0x000e620008000a00 */
[----:B------:R-:W2:Y:S01]  /*5710*/  LDC.64 R2, c[0x4][R2] ;  /* 0x0100000002027b82 */ /* 0x000ea20000000a00 */
[----:B------:R-:W-:Y:S02]  /*5720*/  HFMA2 R12, -RZ, RZ, 0, 5.9604644775390625e-08 ;  /* 0x00000001ff0c7431 */ /* 0x000fe400000001ff */
[----:B------:R-:W-:Y:S02]  /*5730*/  IMAD.MOV.U32 R8, RZ, RZ, 0x70 ;  /* 0x00000070ff087424 */ /* 0x000fe400078e00ff */
[----:B------:R-:W-:Y:S01]  /*5740*/  IMAD.MOV.U32 R13, RZ, RZ, RZ ;  /* 0x000000ffff0d7224 */ /* 0x000fe200078e00ff */
[----:B------:R-:W3:Y:S01]  /*5750*/  LDCU.64 UR6, c[0x4][0x88] ;  /* 0x01001100ff0677ac */ /* 0x000ee20008000a00 */
[----:B------:R-:W4:Y:S01]  /*5760*/  LDCU.64 UR4, c[0x4][0x8] ;  /* 0x01000100ff0477ac */ /* 0x000f220008000a00 */
[----:B-1----:R-:W-:Y:S02]  /*5770*/  MOV R4, UR8 ;  /* 0x0000000800047c02 */ /* 0x002fe40008000f00 */
[----:B------:R-:W-:Y:S02]  /*5780*/  MOV R5, UR9 ;  /* 0x0000000900057c02 */ /* 0x000fe40008000f00 */
[----:B---3--:R-:W-:Y:S01]  /*5790*/  MOV R7, UR7 ;  /* 0x0000000700077c02 */ /* 0x008fe20008000f00 */
[----:B------:R-:W-:Y:S01]  /*57a0*/  IMAD.U32 R6, RZ, RZ, UR6 ;  /* 0x00000006ff067e24 */ /* 0x000fe2000f8e00ff */
[----:B----4-:R-:W-:Y:S01]  /*57b0*/  MOV R11, UR5 ;  /* 0x00000005000b7c02 */ /* 0x010fe20008000f00 */
[----:B------:R-:W-:Y:S02]  /*57c0*/  IMAD.U32 R10, RZ, RZ, UR4 ;  /* 0x00000004ff0a7e24 */ /* 0x000fe4000f8e00ff */
[----:B------:R-:W-:Y:S07]  /*57d0*/  LEPC R20, `(.L_x_88) ;  /* 0x000000001014794e */ /* 0x000fee0000000000 */
[----:B--2---:R-:W-:Y:S05]  /*57e0*/  CALL.ABS.NOINC R2 ;  /* 0x0000000002007343 */ /* 0x004fea0003c00000 */
.L_x_88:
[----:B------:R-:W-:Y:S02]  /*57f0*/  R2UR UR6, R88 ;  /* 0x00000000580672ca */ /* 0x000fe400000e0000 */
[----:B------:R-:W-:Y:S02]  /*5800*/  R2UR UR5, R99 ;  /* 0x00000000630572ca */ /* 0x000fe400000e0000 */
[----:B------:R-:W-:Y:S02]  /*5810*/  R2UR UR4, R98 ;  /* 0x00000000620472ca */ /* 0x000fe400000e0000 */
[----:B------:R-:W-:Y:S02]  /*5820*/  ISETP.NE.U32.AND P4, PT, R78, RZ, PT ;  /* 0x000000ff4e00720c */ /* 0x000fe40003f85070 */
[----:B------:R-:W-:Y:S02]  /*5830*/  ISETP.NE.U32.AND P2, PT, RZ, UR60, PT ;  /* 0x0000003cff007c0c */ /* 0x000fe4000bf45070 */
[----:B------:R-:W-:Y:S02]  /*5840*/  ISETP.NE.AND.EX P4, PT, R79, RZ, PT, P4 ;  /* 0x000000ff4f00720c */ /* 0x000fe40003f85340 */
[----:B------:R-:W-:Y:S01]  /*5850*/  ISETP.NE.AND.EX P2, PT, RZ, UR61, PT, P2 ;  /* 0x0000003dff007c0c */ /* 0x000fe2000bf45320 */
[----:B------:R-:W-:Y:S02]  /*5860*/  UISETP.NE.AND UP2, UPT, UR6, URZ, UPT ;  /* 0x000000ff0600728c */ /* 0x000fe4000bf45270 */
[----:B------:R-:W-:Y:S04]  /*5870*/  UISETP.NE.U32.AND UP0, UPT, UR5, URZ, UPT ;  /* 0x000000ff0500728c */ /* 0x000fe8000bf05070 */
[----:B------:R-:W-:Y:S01]  /*5880*/  UISETP.NE.AND.EX UP1, UPT, UR4, URZ, UPT, UP0 ;  /* 0x000000ff0400728c */ /* 0x000fe2000bf25300 */
[----:B------:R-:W-:Y:S01]  /*5890*/  PLOP3.LUT P1, PT, PT, PT, UP2, 0x80, 0x8 ;  /* 0x000000000008781c */ /* 0x000fe20003f2f028 */
[----:B------:R-:W-:Y:S03]  /*58a0*/  UPLOP3.LUT UP0, UPT, UPT, UPT, UPT, 0x40, 0x4 ;  /* 0x000000000004789c */ /* 0x000fe60003f0e870 */
[----:B------:R-:W-:Y:S06]  /*58b0*/  @UP2 UPLOP3.LUT UP0, UPT, UPT, UPT, UP1, 0x80, 0x8 ;  /* 0x000000000008289c */ /* 0x000fec0003f0f010 */
[----:B------:R-:W-:Y:S01]  /*58c0*/  PLOP3.LUT P0, PT, PT, PT, UP0, 0x80, 0x8 ;  /* 0x000000000008781c */ /* 0x000fe20003f0f008 */
[----:B------:R-:W-:Y:S01]  /*58d0*/  @!UPT UIADD3 URZ, UPT, UPT, URZ, URZ, URZ ;  /* 0x000000fffffff290 */ /* 0x000fe2000fffe0ff */
[----:B------:R-:W-:Y:S11]  /*58e0*/  BRA.U !UP1, `(.L_x_90) ;  /* 0x0000000109407547 */ /* 0x000ff6000b800000 */
[----:B------:R-:W-:Y:S01]  /*58f0*/  UISETP.NE.U32.AND UP0, UPT, UR60, URZ, UPT ;  /* 0x000000ff3c00728c */ /* 0x000fe2000bf05070 */
[----:B------:R-:W-:Y:S01]  /*5900*/  R2UR UR6, R99 ;  /* 0x00000000630672ca */ /* 0x000fe200000e0000 */
[----:B------:R-:W2:Y:S01]  /*5910*/  LDCU.64 UR8, c[0x0][0x358] ;  /* 0x00006b00ff0877ac */ /* 0x000ea20008000a00 */
[----:B------:R-:W-:Y:S02]  /*5920*/  HFMA2 R84, -RZ, RZ, 0, 5.9604644775390625e-08 ;  /* 0x00000001ff547431 */ /* 0x000fe400000001ff */
[----:B-1----:R-:W-:Y:S01]  /*5930*/  IMAD.MOV.U32 R0, RZ, RZ, 0x1 ;  /* 0x00000001ff007424 */ /* 0x002fe200078e00ff */
[----:B------:R-:W-:Y:S06]  /*5940*/  UISETP.NE.AND.EX UP0, UPT, UR61, URZ, UPT, UP0 ;  /* 0x000000ff3d00728c */ /* 0x000fec000bf05300 */
[----:B------:R-:W-:Y:S05]  /*5950*/  PLOP3.LUT P3, PT, PT, PT, UP0, 0x80, 0x8 ;  /* 0x000000000008781c */ /* 0x000fea0003f6f008 */
[----:B------:R-:W1:Y:S01]  /*5960*/  @UP0 LDCU.64 UR4, c[0x0][0x888] ;  /* 0x00011100ff0407ac */ /* 0x000e620008000a00 */
[----:B------:R-:W-:Y:S07]  /*5970*/  @UP0 UIMAD UR6, UR36, UR6, URZ ;  /* 0x00000006240602a4 */ /* 0x000fee000f8e02ff */
[----:B------:R-:W-:Y:S01]  /*5980*/  @!P3 PRMT R84, R0, 0x7610, R84 ;  /* 0x000076100054b816 */ /* 0x000fe20000000054 */
[----:B-1----:R-:W-:Y:S06]  /*5990*/  @UP0 UIMAD.WIDE UR4, UR6, 0x4, UR4 ;  /* 0x00000004060408a5 */ /* 0x002fec000f8e0204 */
[----:B------:R-:W-:Y:S02]  /*59a0*/  IMAD.U32 R2, RZ, RZ, UR4 ;  /* 0x00000004ff027e24 */ /* 0x000fe4000f8e00ff */
[----:B------:R-:W-:Y:S03]  /*59b0*/  IMAD.U32 R3, RZ, RZ, UR5 ;  /* 0x00000005ff037e24 */ /* 0x000fe6000f8e00ff */
[----:B------:R-:W1:Y:S02]  /*59c0*/  @!UP0 LDCU UR4, c[0x0][0x880] ;  /* 0x00011000ff0487ac */ /* 0x000e640008000800 */
[----:B--2--5:R2:W5:Y:S02]  /*59d0*/  @P3 LDG.E R41, desc[UR8][R2.64] ;  /* 0x0000000802293981 */ /* 0x024564000c1e1900 */
[----:B-12---:R-:W-:Y:S02]  /*59e0*/  @!P3 MOV R41, UR4 ;  /* 0x000000040029bc02 */ /* 0x006fe40008000f00 */
.L_x_90:
[----:B------:R-:W-:Y:S05]  /*59f0*/  @!P4 BRA `(.L_x_91) ;  /* 0x000000000024c947 */ /* 0x000fea0003800000 */
[----:B------:R-:W-:Y:S01]  /*5a00*/  ISETP.NE.U32.AND P3, PT, R76, RZ, PT ;  /* 0x000000ff4c00720c */ /* 0x000fe20003f65070 */
[----:B------:R-:W2:Y:S03]  /*5a10*/  LDCU.64 UR4, c[0x0][0x358] ;  /* 0x00006b00ff0477ac */ /* 0x000ea60008000a00 */
[----:B------:R-:W-:Y:S11]  /*5a20*/  ISETP.NE.AND.EX P3, PT, R77, RZ, PT, P3 ;  /* 0x000000ff4d00720c */ /* 0x000ff60003f65330 */
[----:B------:R-:W-:Y:S02]  /*5a30*/  @!UPT UIADD3 URZ, UPT, UPT, URZ, URZ, URZ ;  /* 0x000000fffffff290 */ /* 0x000fe4000fffe0ff */
[----:B------:R-:W3:Y:S01]  /*5a40*/  @P3 LDC.64 R2, c[0x0][0x8a8] ;  /* 0x00022a00ff023b82 */ /* 0x000ee20000000a00 */
[----:B-1----:R-:W-:Y:S04]  /*5a50*/  @P3 IMAD R0, R78, UR36, RZ ;  /* 0x000000244e003c24 */ /* 0x002fe8000f8e02ff */
[----:B---3--:R-:W-:Y:S05]  /*5a60*/  @P3 IMAD.WIDE R2, R0, 0x4, R2 ;  /* 0x0000000400023825 */ /* 0x008fea00078e0202 */
[----:B--2--5:R2:W5:Y:S02]  /*5a70*/  @P3 LDG.E R38, desc[UR4][R2.64] ;  /* 0x0000000402263981 */ /* 0x024564000c1e1900 */
[----:B--2---:R-:W3:Y:S02]  /*5a80*/  @!P3 LDC R38, c[0x0][0x8a0] ;  /* 0x00022800ff26bb82 */ /* 0x004ee40000000800 */
.L_x_91:
[----:B-----5:R-:W-:Y:S01]  /*5a90*/  FSETP.NEU.AND P3, PT, R41, RZ, PT ;  /* 0x000000ff2900720b */ /* 0x020fe20003f6d000 */
[----:B------:R-:W-:Y:S01]  /*5aa0*/  ULOP3.LUT UR4, UR54, 0x1, URZ, 0x3c, !UPT ;  /* 0x0000000136047892 */ /* 0x000fe2000f8e3cff */
[----:B------:R-:W-:Y:S01]  /*5ab0*/  SEL R5, RZ, 0xffffffff, P2 ;  /* 0xffffffffff057807 */ /* 0x000fe20001000000 */
[----:B------:R-:W-:Y:S01]  /*5ac0*/  IMAD.U32 R103, RZ, RZ, UR46 ;  /* 0x0000002eff677e24 */ /* 0x000fe2000f8e00ff */
[----:B------:R-:W-:Y:S01]  /*5ad0*/  @P1 LOP3.LUT P2, RZ, R84, 0xff, RZ, 0xc0, !PT ;  /* 0x000000ff54ff1812 */ /* 0x000fe2000784c0ff */
[----:B------:R-:W-:Y:S01]  /*5ae0*/  IMAD.SHL.U32 R81, R92, 0x10, RZ ;  /* 0x000000105c517824 */ /* 0x000fe200078e00ff */
[----:B------:R-:W-:Y:S01]  /*5af0*/  @P1 SEL R2, RZ, 0xffffffff, P3 ;  /* 0xffffffffff021807 */ /* 0x000fe20001800000 */
[----:B------:R-:W-:Y:S01]  /*5b00*/  IMAD.U32 R110, RZ, RZ, UR4 ;  /* 0x00000004ff6e7e24 */ /* 0x000fe2000f8e00ff */
[----:B------:R-:W-:Y:S01]  /*5b10*/  LEA R102, R36, UR47, 0x3 ;  /* 0x0000002f24667c11 */ /* 0x000fe2000f8e18ff */
[----:B------:R-:W-:Y:S01]  /*5b20*/  IMAD.SHL.U32 R103, R103, 0x2000, RZ ;  /* 0x0000200067677824 */ /* 0x000fe200078e00ff */
[----:B------:R-:W-:Y:S01]  /*5b30*/  @P0 SEL R2, R5, R2, !P2 ;  /* 0x0000000205020207 */ /* 0x000fe20005000000 */
[----:B------:R-:W-:Y:S01]  /*5b40*/  IMAD.SHL.U32 R80, R91, 0x10, RZ ;  /* 0x000000105b507824 */ /* 0x000fe200078e00ff */
[----:B------:R-:W-:Y:S01]  /*5b50*/  SHF.L.U32 R3, R94, 0x1f, RZ ;  /* 0x0000001f5e037819 */ /* 0x000fe200000006ff */
[----:B------:R-:W-:Y:S01]  /*5b60*/  IMAD.IADD R83, R96, 0x1, R103 ;  /* 0x0000000160537824 */ /* 0x000fe200078e0267 */
[----:B------:R-:W-:Y:S01]  /*5b70*/  @P1 LOP3.LUT R2, R2, 0x1, RZ, 0xc0, !PT ;  /* 0x0000000102021812 */ /* 0x000fe200078ec0ff */
[----:B------:R-:W-:Y:S01]  /*5b80*/  BSSY B1, `(.L_x_92) ;  /* 0x0000039000017945 */ /* 0x000fe20003800000 */
[----:B------:R-:W-:Y:S01]  /*5b90*/  PLOP3.LUT P2, PT, PT, PT, UP1, 0x80, 0x8 ;  /* 0x000000000008781c */ /* 0x000fe20003f4f018 */
[----:B------:R-:W-:Y:S01]  /*5ba0*/  IMAD.IADD R82, R83, 0x1, R81 ;  /* 0x0000000153527824 */ /* 0x000fe200078e0251 */
[----:B------:R-:W-:Y:S01]  /*5bb0*/  ISETP.NE.U32.OR P5, PT, R2, 0x1, !P1 ;  /* 0x000000010200780c */ /* 0x000fe20004fa5470 */
[----:B------:R-:W-:Y:S01]  /*5bc0*/  IMAD.U32 R2, RZ, RZ, UR46 ;  /* 0x0000002eff027e24 */ /* 0x000fe2000f8e00ff */
[----:B------:R-:W-:Y:S01]  /*5bd0*/  LOP3.LUT P4, R89, R84, 0xff, RZ, 0xc0, !PT ;  /* 0x000000ff54597812 */ /* 0x000fe2000788c0ff */
[----:B------:R-:W-:Y:S01]  /*5be0*/  IMAD.MOV.U32 R108, RZ, RZ, 0x1 ;  /* 0x00000001ff6c7424 */ /* 0x000fe200078e00ff */
[----:B------:R-:W-:Y:S01]  /*5bf0*/  P2R R101, PR, RZ, 0x20 ;  /* 0x00000020ff657803 */ /* 0x000fe20000000000 */
[----:B------:R-:W-:Y:S01]  /*5c00*/  IMAD R39, R36, 0x40, R37 ;  /* 0x0000004024277824 */ /* 0x000fe200078e0225 */
[----:B-1----:R-:W-:Y:S01]  /*5c10*/  LEA R0, R2, UR47, 0x3 ;  /* 0x0000002f02007c11 */ /* 0x002fe2000f8e18ff */
[----:B------:R-:W-:Y:S01]  /*5c20*/  IMAD.U32 R109, RZ, RZ, UR46 ;  /* 0x0000002eff6d7e24 */ /* 0x000fe2000f8e00ff */
[----:B------:R-:W-:Y:S02]  /*5c30*/  SEL R2, RZ, 0xffffffff, P3 ;  /* 0xffffffffff027807 */ /* 0x000fe40001800000 */
[----:B------:R-:W-:Y:S02]  /*5c40*/  CS2R R74, SRZ ;  /* 0x00000000004a7805 */ /* 0x000fe4000001ff00 */
[----:B------:R-:W-:Y:S02]  /*5c50*/  CS2R R72, SRZ ;  /* 0x0000000000487805 */ /* 0x000fe4000001ff00 */
[----:B------:R-:W-:Y:S02]  /*5c60*/  CS2R R66, SRZ ;  /* 0x0000000000427805 */ /* 0x000fe4000001ff00 */
[----:B------:R-:W-:Y:S02]  /*5c70*/  @P2 SEL R2, R5, R2, !P4 ;  /* 0x0000000205022207 */ /* 0x000fe40006000000 */
[----:B------:R-:W-:Y:S02]  /*5c80*/  CS2R R64, SRZ ;  /* 0x0000000000407805 */ /* 0x000fe4000001ff00 */
[----:B------:R-:W-:Y:S02]  /*5c90*/  @P5 SHF.L.U32 R7, R110, 0x1f, RZ ;  /* 0x0000001f6e075819 */ /* 0x000fe400000006ff */
[----:B------:R-:W-:Y:S02]  /*5ca0*/  CS2R R58, SRZ ;  /* 0x00000000003a7805 */ /* 0x000fe4000001ff00 */
[----:B------:R-:W-:Y:S02]  /*5cb0*/  LOP3.LUT R2, R2, 0x1, RZ, 0xc0, !PT ;  /* 0x0000000102027812 */ /* 0x000fe400078ec0ff */
[----:B------:R-:W-:Y:S01]  /*5cc0*/  CS2R R56, SRZ ;  /* 0x0000000000387805 */ /* 0x000fe2000001ff00 */
[----:B------:R-:W1:Y:S01]  /*5cd0*/  @P5 SYNCS.PHASECHK.TRANS64.TRYWAIT P1, [R0+URZ+0x30], R7 ;  /* 0x00003007000055a7 */ /* 0x000e6200080211ff */
[----:B------:R-:W-:Y:S02]  /*5ce0*/  CS2R R50, SRZ ;  /* 0x0000000000327805 */ /* 0x000fe4000001ff00 */
[----:B------:R-:W-:Y:S02]  /*5cf0*/  ISETP.NE.U32.AND P2, PT, R2, 0x1, PT ;  /* 0x000000010200780c */ /* 0x000fe40003f45070 */
[----:B------:R-:W-:Y:S01]  /*5d00*/  CS2R R48, SRZ ;  /* 0x0000000000307805 */ /* 0x000fe2000001ff00 */
[----:B------:R-:W-:Y:S01]  /*5d10*/  IMAD.IADD R47, R83, 0x1, R80 ;  /* 0x00000001532f7824 */ /* 0x000fe200078e0250 */
[----:B------:R-:W-:Y:S01]  /*5d20*/  P2R R111, PR, RZ, 0x4 ;  /* 0x00000004ff6f7803 */ /* 0x000fe20000000000 */
[----:B------:R-:W-:Y:S01]  /*5d30*/  IMAD.IADD R46, R95, 0x1, R82 ;  /* 0x000000015f2e7824 */ /* 0x000fe200078e0252 */
[----:B------:R2:W4:Y:S01]  /*5d40*/  SYNCS.PHASECHK.TRANS64.TRYWAIT P0, [R102+URZ+0x90], R3 ;  /* 0x00009003660075a7 */ /* 0x00052200080011ff */
[----:B-1----:R-:W-:Y:S01]  /*5d50*/  @P5 SEL R108, RZ, 0x1, !P1 ;  /* 0x00000001ff6c5807 */ /* 0x002fe20004800000 */
[----:B--2---:R-:W-:Y:S06]  /*5d60*/  @!P5 BRA `(.L_x_93) ;  /* 0x000000000068d947 */ /* 0x004fec0003800000 */
[----:B------:R-:W-:Y:S01]  /*5d70*/  ISETP.NE.AND P1, PT, R108, RZ, PT ;  /* 0x000000ff6c00720c */ /* 0x000fe20003f25270 */
[----:B------:R-:W-:Y:S01]  /*5d80*/  BSSY B0, `(.L_x_94) ;  /* 0x000000d000007945 */ /* 0x000fe20003800000 */
[----:B------:R-:W-:Y:S02]  /*5d90*/  CS2R R50, SRZ ;  /* 0x0000000000327805 */ /* 0x000fe4000001ff00 */
[----:B------:R-:W-:Y:S02]  /*5da0*/  CS2R R48, SRZ ;  /* 0x0000000000307805 */ /* 0x000fe4000001ff00 */
[----:B------:R-:W-:Y:S02]  /*5db0*/  CS2R R58, SRZ ;  /* 0x00000000003a7805 */ /* 0x000fe4000001ff00 */
[----:B------:R-:W-:Y:S02]  /*5dc0*/  CS2R R56, SRZ ;  /* 0x0000000000387805 */ /* 0x000fe4000001ff00 */
[----:B------:R-:W-:Y:S02]  /*5dd0*/  CS2R R66, SRZ ;  /* 0x0000000000427805 */ /* 0x000fe4000001ff00 */
[----:B------:R-:W-:Y:S02]  /*5de0*/  CS2R R64, SRZ ;  /* 0x0000000000407805 */ /* 0x000fe4000001ff00 */
[----:B------:R-:W-:Y:S02]  /*5df0*/  CS2R R74, SRZ ;  /* 0x00000000004a7805 */ /* 0x000fe4000001ff00 */
[----:B------:R-:W-:Y:S01]  /*5e00*/  CS2R R72, SRZ ;  /* 0x0000000000487805 */ /* 0x000fe2000001ff00 */
[----:B------:R-:W-:Y:S06]  /*5e10*/  @P1 BRA `(.L_x_95) ;  /* 0x00000000000c1947 */ /* 0x000fec0003800000 */
[----:B------:R-:W-:Y:S04]  /*5e20*/  SHF.L.U32 R5, R110, 0x1f, RZ ;  /* 0x0000001f6e057819 */ /* 0x000fe800000006ff */
[----:B------:R-:W1:Y:S02]  /*5e30*/  SYNCS.PHASECHK.TRANS64.TRYWAIT P1, [R0+URZ+0x30], R5 ;  /* 0x00003005000075a7 */ /* 0x000e6400080211ff */
[----:B-1----:R-:W-:Y:S05]  /*5e40*/  @!P1 BRA `(.L_x_96) ;  /* 0x0000002400549947 */ /* 0x002fea0003800000 */
.L_x_95:
[----:B------:R-:W-:Y:S05]  /*5e50*/  BSYNC B0 ;  /* 0x0000000000007941 */ /* 0x000fea0003800000 */
.L_x_94:
[----:B------:R-:W-:Y:S01]  /*5e60*/  ISETP.NE.AND P1, PT, R111, RZ, PT ;  /* 0x000000ff6f00720c */ /* 0x000fe20003f25270 */
[----:B------:R-:W-:Y:S04]  /*5e70*/  UIADD3 UR4, UPT, UPT, UR46, 0x1, URZ ;  /* 0x000000012e047890 */ /* 0x000fe8000fffe0ff */
[----:B------:R-:W-:Y:S04]  /*5e80*/  UISETP.NE.AND UP0, UPT, UR4, 0x3, UPT ;  /* 0x000000030400788c */ /* 0x000fe8000bf05270 */
[----:B------:R-:W-:Y:S02]  /*5e90*/  USEL UR5, URZ, 0x1, UP0 ;  /* 0x00000001ff057887 */ /* 0x000fe40008000000 */
[----:B------:R-:W-:Y:S02]  /*5ea0*/  USEL UR4, UR4, URZ, UP0 ;  /* 0x000000ff04047287 */ /* 0x000fe40008000000 */
[----:B------:R2:W1:Y:S02]  /*5eb0*/  @P1 LDS.128 R48, [R83] ;  /* 0x0000000053301984 */ /* 0x0004640000000c00 */
[----:B------:R-:W-:Y:S02]  /*5ec0*/  LOP3.LUT R110, R110, UR5, RZ, 0x3c, !PT ;  /* 0x000000056e6e7c12 */ /* 0x000fe4000f8e3cff */
[----:B------:R2:W1:Y:S01]  /*5ed0*/  @P1 LDS.128 R56, [R82+0x10] ;  /* 0x0000100052381984 */ /* 0x0004620000000c00 */
[----:B------:R-:W-:Y:S03]  /*5ee0*/  IMAD.U32 R109, RZ, RZ, UR4 ;  /* 0x00000004ff6d7e24 */ /* 0x000fe6000f8e00ff */
[----:B------:R2:W1:Y:S04]  /*5ef0*/  @P1 LDS.128 R64, [R47+0x20] ;  /* 0x000020002f401984 */ /* 0x0004680000000c00 */
[----:B------:R2:W1:Y:S02]  /*5f00*/  @P1 LDS.128 R72, [R46+0x10] ;  /* 0x000010002e481984 */ /* 0x0004640000000c00 */
.L_x_93:
[----:B------:R-:W-:Y:S05]  /*5f10*/  BSYNC B1 ;  /* 0x0000000000017941 */ /* 0x000fea0003800000 */
.L_x_92:
[----:B-1----:R-:W-:Y:S04]  /*5f20*/  SHF.R.U32.HI R0, RZ, 0x15, R39 ;  /* 0x00000015ff007819 */ /* 0x002fe80000011627 */
[----:B------:R-:W-:Y:S01]  /*5f30*/  LOP3.LUT P1, RZ, R0, 0x3, R85, 0x48, !PT ;  /* 0x0000000300ff7812 */ /* 0x000fe20007824855 */
[----:B------:R-:W-:Y:S01]  /*5f40*/  @!UPT UIADD3 URZ, UPT, UPT, URZ, URZ, URZ ;  /* 0x000000fffffff290 */ /* 0x000fe2000fffe0ff */
[----:B----4-:R-:W-:Y:S11]  /*5f50*/  @P0 BRA `(.L_x_97) ;  /* 0x0000000000080947 */ /* 0x010ff60003800000 */
[----:B------:R-:W1:Y:S02]  /*5f60*/  SYNCS.PHASECHK.TRANS64.TRYWAIT P0, [R102+URZ+0x90], R3 ;  /* 0x00009003660075a7 */ /* 0x000e6400080011ff */
[----:B-1----:R-:W-:Y:S05]  /*5f70*/  @!P0 BRA `(.L_x_98) ;  /* 0x00000024001c8947 */ /* 0x002fea0003800000 */
.L_x_97:
[----:B------:R-:W-:Y:S05]  /*5f80*/  @!P1 BRA `(.L_x_99) ;  /* 0x0000000000409947 */ /* 0x000fea0003800000 */
[----:B------:R-:W4:Y:S01]  /*5f90*/  LDCU.64 UR8, c[0x4][0x70] ;  /* 0x01000e00ff0877ac */ /* 0x000f220008000a00 */
[----:B-1----:R-:W-:Y:S01]  /*5fa0*/  MOV R3, 0x0 ;  /* 0x0000000000037802 */ /* 0x002fe20000000f00 */
[----:B------:R-:W-:Y:S02]  /*5fb0*/  HFMA2 R12, -RZ, RZ, 0, 5.9604644775390625e-08 ;  /* 0x00000001ff0c7431 */ /* 0x000fe400000001ff */
[----:B------:R-:W-:Y:S02]  /*5fc0*/  IMAD.MOV.U32 R8, RZ, RZ, 0x192 ;  /* 0x00000192ff087424 */ /* 0x000fe400078e00ff */
[----:B------:R-:W-:Y:S01]  /*5fd0*/  IMAD.MOV.U32 R13, RZ, RZ, RZ ;  /* 0x000000ffff0d7224 */ /* 0x000fe200078e00ff */
[----:B------:R-:W1:Y:S01]  /*5fe0*/  LDCU.64 UR6, c[0x4][0x78] ;  /* 0x01000f00ff0677ac */ /* 0x000e620008000a00 */
[----:B------:R-:W2:Y:S01]  /*5ff0*/  LDC.64 R2, c[0x4][R3] ;  /* 0x0100000003027b82 */ /* 0x000ea20000000a00 */
[----:B------:R-:W5:Y:S01]  /*6000*/  LDCU.64 UR4, c[0x4][0x10] ;  /* 0x01000200ff0477ac */ /* 0x000f620008000a00 */
[----:B----4-:R-:W-:Y:S01]  /*6010*/  MOV R5, UR9 ;  /* 0x0000000900057c02 */ /* 0x010fe20008000f00 */
[----:B------:R-:W-:Y:S01]  /*6020*/  IMAD.U32 R4, RZ, RZ, UR8 ;  /* 0x00000008ff047e24 */ /* 0x000fe2000f8e00ff */
[----:B-1----:R-:W-:Y:S01]  /*6030*/  MOV R7, UR7 ;  /* 0x0000000700077c02 */ /* 0x002fe20008000f00 */
[----:B------:R-:W-:Y:S01]  /*6040*/  IMAD.U32 R6, RZ, RZ, UR6 ;  /* 0x00000006ff067e24 */ /* 0x000fe2000f8e00ff */
[----:B-----5:R-:W-:Y:S01]  /*6050*/  MOV R11, UR5 ;  /* 0x00000005000b7c02 */ /* 0x020fe20008000f00 */
[----:B------:R-:W-:Y:S02]  /*6060*/  IMAD.U32 R10, RZ, RZ, UR4 ;  /* 0x00000004ff0a7e24 */ /* 0x000fe4000f8e00ff */
[----:B------:R-:W-:Y:S07]  /*6070*/  LEPC R20, `(.L_x_99) ;  /* 0x000000001014794e */ /* 0x000fee0000000000 */
[----:B--23--:R-:W-:Y:S05]  /*6080*/  CALL.ABS.NOINC R2 ;  /* 0x0000000002007343 */ /* 0x00cfea0003c00000 */
.L_x_99:
[----:B------:R-:W-:Y:S05]  /*6090*/  WARPSYNC.ALL ;  /* 0x0000000000007948 */ /* 0x000fea0003800000 */
[----:B------:R-:W-:Y:S01]  /*60a0*/  R2UR UR4, R39 ;  /* 0x00000000270472ca */ /* 0x000fe200000e0000 */
[--C-:B------:R-:W-:Y:S01]  /*60b0*/  HADD2.F32 R40, -RZ, R48.reuse.H0_H0 ;  /* 0x20000030ff287230 */ /* 0x100fe20000004100 */
[----:B------:R-:W-:Y:S01]  /*60c0*/  ISETP.NE.AND P0, PT, R97, RZ, PT ;  /* 0x000000ff6100720c */ /* 0x000fe20003f05270 */
[----:B------:R-:W-:Y:S01]  /*60d0*/  HADD2.F32 R43, -RZ, R48.H1_H1 ;  /* 0x30000030ff2b7230 */ /* 0x000fe20000004100 */
[----:B------:R-:W-:Y:S01]  /*60e0*/  BSSY.RECONVERGENT B0, `(.L_x_100) ;  /* 0x0000085000007945 */ /* 0x000fe20003800200 */
[----:B------:R-:W-:Y:S02]  /*60f0*/  HADD2.F32 R42, -RZ, R49.H0_H0 ;  /* 0x20000031ff2a7230 */ /* 0x000fe40000004100 */
[----:B------:R-:W-:Y:S02]  /*6100*/  HADD2.F32 R45, -RZ, R51.H0_H0 ;  /* 0x20000033ff2d7230 */ /* 0x000fe40000004100 */
[----:B------:R-:W-:Y:S04]  /*6110*/  HADD2.F32 R44, -RZ, R75.H1_H1 ;  /* 0x3000004bff2c7230 */ /* 0x000fe80000004100 */
[----:B------:R-:W3:Y:S02]  /*6120*/  LDTM.x32 R4, tmem[UR4] ;  /* 0x00000004000479ee */ /* 0x000ee400082c0000 */
[C---:B---3--:R-:W-:Y:S01]  /*6130*/  FMUL R0, R38.reuse, R4 ;  /* 0x0000000426007220 */ /* 0x048fe20000400000 */
[C---:B------:R-:W-:Y:S01]  /*6140*/  FMUL R2, R38.reuse, R5 ;  /* 0x0000000526027220 */ /* 0x040fe20000400000 */
[C---:B-1----:R-:W-:Y:S01]  /*6150*/  FMUL R3, R38.reuse, R6 ;  /* 0x0000000626037220 */ /* 0x042fe20000400000 */
[C---:B------:R-:W-:Y:S01]  /*6160*/  FMUL R7, R38.reuse, R7 ;  /* 0x0000000726077220 */ /* 0x040fe20000400000 */
[C---:B------:R-:W-:Y:S01]  /*6170*/  FFMA R0, R41.reuse, R40, R0 ;  /* 0x0000002829007223 */ /* 0x040fe20000000000 */
[----:B------:R-:W-:Y:S02]  /*6180*/  HADD2.F32 R40, -RZ, R49.H1_H1 ;  /* 0x30000031ff287230 */ /* 0x000fe40000004100 */
[C---:B------:R-:W-:Y:S01]  /*6190*/  FFMA R2, R41.reuse, R43, R2 ;  /* 0x0000002b29027223 */ /* 0x040fe20000000002 */
[C---:B------:R-:W-:Y:S01]  /*61a0*/  FFMA R3, R41.reuse, R42, R3 ;  /* 0x0000002a29037223 */ /* 0x040fe20000000003 */
[--C-:B------:R-:W-:Y:S02]  /*61b0*/  HADD2.F32 R43, -RZ, R50.reuse.H0_H0 ;  /* 0x20000032ff2b7230 */ /* 0x100fe40000004100 */
[----:B------:R-:W-:Y:S01]  /*61c0*/  FMUL R4, R38, R8 ;  /* 0x0000000826047220 */ /* 0x000fe20000400000 */
[----:B------:R-:W-:Y:S01]  /*61d0*/  HADD2.F32 R42, -RZ, R50.H1_H1 ;  /* 0x30000032ff2a7230 */ /* 0x000fe20000004100 */
[----:B------:R-:W-:Y:S01]  /*61e0*/  F2FP.F16.F32.PACK_AB R52, R2, R0 ;  /* 0x000000000234723e */ /* 0x000fe200000000ff */
[C---:B------:R-:W-:Y:S01]  /*61f0*/  FFMA R7, R41.reuse, R40, R7 ;  /* 0x0000002829077223 */ /* 0x040fe20000000007 */
[----:B------:R-:W-:Y:S01]  /*6200*/  FFMA R4, R41, R43, R4 ;  /* 0x0000002b29047223 */ /* 0x000fe20000000004 */
[C---:B------:R-:W-:Y:S01]  /*6210*/  FMUL R5, R38.reuse, R9 ;  /* 0x0000000926057220 */ /* 0x040fe20000400000 */
[C---:B------:R-:W-:Y:S01]  /*6220*/  FMUL R6, R38.reuse, R10 ;  /* 0x0000000a26067220 */ /* 0x040fe20000400000 */
[----:B------:R-:W-:Y:S01]  /*6230*/  HADD2.F32 R40, -RZ, R51.H1_H1 ;  /* 0x30000033ff287230 */ /* 0x000fe20000004100 */
[----:B------:R-:W-:Y:S01]  /*6240*/  F2FP.F16.F32.PACK_AB R53, R7, R3 ;  /* 0x000000030735723e */ /* 0x000fe200000000ff */
[C---:B------:R-:W-:Y:S01]  /*6250*/  FFMA R5, R41.reuse, R42, R5 ;  /* 0x0000002a29057223 */ /* 0x040fe20000000005 */
[----:B------:R-:W-:Y:S01]  /*6260*/  FFMA R6, R41, R45, R6 ;  /* 0x0000002d29067223 */ /* 0x000fe20000000006 */
[C---:B------:R-:W-:Y:S01]  /*6270*/  FMUL R11, R38.reuse, R11 ;  /* 0x0000000b260b7220 */ /* 0x040fe20000400000 */
[--C-:B------:R-:W-:Y:S02]  /*6280*/  HADD2.F32 R43, -RZ, R56.reuse.H0_H0 ;  /* 0x20000038ff2b7230 */ /* 0x100fe40000004100 */
[C---:B------:R-:W-:Y:S01]  /*6290*/  FMUL R8, R38.reuse, R12 ;  /* 0x0000000c26087220 */ /* 0x040fe20000400000 */
[----:B------:R-:W-:Y:S01]  /*62a0*/  F2FP.F16.F32.PACK_AB R54, R5, R4 ;  /* 0x000000040536723e */ /* 0x000fe200000000ff */
[C---:B------:R-:W-:Y:S01]  /*62b0*/  FFMA R11, R41.reuse, R40, R11 ;  /* 0x00000028290b7223 */ /* 0x040fe2000000000b */
[----:B------:R-:W-:Y:S02]  /*62c0*/  HADD2.F32 R40, -RZ, R56.H1_H1 ;  /* 0x30000038ff287230 */ /* 0x000fe40000004100 */
[----:B------:R-:W-:Y:S01]  /*62d0*/  FFMA R8, R41, R43, R8 ;  /* 0x0000002b29087223 */ /* 0x000fe20000000008 */
[C---:B------:R-:W-:Y:S01]  /*62e0*/  FMUL R9, R38.reuse, R13 ;  /* 0x0000000d26097220 */ /* 0x040fe20000400000 */
[--C-:B------:R-:W-:Y:S01]  /*62f0*/  HADD2.F32 R45, -RZ, R57.reuse.H0_H0 ;  /* 0x20000039ff2d7230 */ /* 0x100fe20000004100 */
[----:B------:R-:W-:Y:S01]  /*6300*/  F2FP.F16.F32.PACK_AB R55, R11, R6 ;  /* 0x000000060b37723e */ /* 0x000fe200000000ff */
[C---:B------:R-:W-:Y:S01]  /*6310*/  FMUL R10, R38.reuse, R14 ;  /* 0x0000000e260a7220 */ /* 0x040fe20000400000 */
[----:B------:R-:W-:Y:S02]  /*6320*/  HADD2.F32 R42, -RZ, R57.H1_H1 ;  /* 0x30000039ff2a7230 */ /* 0x000fe40000004100 */
[C---:B------:R-:W-:Y:S01]  /*6330*/  FFMA R9, R41.reuse, R40, R9 ;  /* 0x0000002829097223 */ /* 0x040fe20000000009 */
[C---:B------:R-:W-:Y:S01]  /*6340*/  FMUL R15, R38.reuse, R15 ;  /* 0x0000000f260f7220 */ /* 0x040fe20000400000 */
[----:B------:R1:W-:Y:S01]  /*6350*/  STS.128 [R83], R52 ;  /* 0x0000003453007388 */ /* 0x0003e20000000c00 */
[----:B------:R-:W-:Y:S01]  /*6360*/  FFMA R10, R41, R45, R10 ;  /* 0x0000002d290a7223 */ /* 0x000fe2000000000a */
[--C-:B------:R-:W-:Y:S01]  /*6370*/  HADD2.F32 R40, -RZ, R58.reuse.H0_H0 ;  /* 0x2000003aff287230 */ /* 0x100fe20000004100 */
[----:B------:R-:W-:Y:S01]  /*6380*/  F2FP.F16.F32.PACK_AB R60, R9, R8 ;  /* 0x00000008093c723e */ /* 0x000fe200000000ff */
[----:B------:R-:W-:Y:S01]  /*6390*/  FFMA R15, R41, R42, R15 ;  /* 0x0000002a290f7223 */ /* 0x000fe2000000000f */
[C---:B------:R-:W-:Y:S01]  /*63a0*/  FMUL R12, R38.reuse, R16 ;  /* 0x00000010260c7220 */ /* 0x040fe20000400000 */
[----:B------:R-:W-:Y:S02]  /*63b0*/  HADD2.F32 R42, -RZ, R58.H1_H1 ;  /* 0x3000003aff2a7230 */ /* 0x000fe40000004100 */
[C---:B------:R-:W-:Y:S01]  /*63c0*/  FMUL R13, R38.reuse, R17 ;  /* 0x00000011260d7220 */ /* 0x040fe20000400000 */
[--C-:B------:R-:W-:Y:S01]  /*63d0*/  HADD2.F32 R43, -RZ, R59.reuse.H0_H0 ;  /* 0x2000003bff2b7230 */ /* 0x100fe20000004100 */
[----:B------:R-:W-:Y:S01]  /*63e0*/  F2FP.F16.F32.PACK_AB R61, R15, R10 ;  /* 0x0000000a0f3d723e */ /* 0x000fe200000000ff */
[C---:B------:R-:W-:Y:S01]  /*63f0*/  FFMA R12, R41.reuse, R40, R12 ;  /* 0x00000028290c7223 */ /* 0x040fe2000000000c */
[C---:B------:R-:W-:Y:S01]  /*6400*/  FFMA R13, R41.reuse, R42, R13 ;  /* 0x0000002a290d7223 */ /* 0x040fe2000000000d */
[C---:B------:R-:W-:Y:S01]  /*6410*/  FMUL R14, R38.reuse, R18 ;  /* 0x00000012260e7220 */ /* 0x040fe20000400000 */
[----:B------:R-:W-:Y:S02]  /*6420*/  HADD2.F32 R40, -RZ, R59.H1_H1 ;  /* 0x3000003bff287230 */ /* 0x000fe40000004100 */
[C---:B------:R-:W-:Y:S01]  /*6430*/  FMUL R19, R38.reuse, R19 ;  /* 0x0000001326137220 */ /* 0x040fe20000400000 */
[C---:B------:R-:W-:Y:S01]  /*6440*/  FMUL R16, R38.reuse, R20 ;  /* 0x0000001426107220 */ /* 0x040fe20000400000 */
[C---:B------:R-:W-:Y:S01]  /*6450*/  FFMA R14, R41.reuse, R43, R14 ;  /* 0x0000002b290e7223 */ /* 0x040fe2000000000e */
[--C-:B------:R-:W-:Y:S02]  /*6460*/  HADD2.F32 R43, -RZ, R64.reuse.H0_H0 ;  /* 0x20000040ff2b7230 */ /* 0x100fe40000004100 */
[C---:B------:R-:W-:Y:S01]  /*6470*/  FFMA R19, R41.reuse, R40, R19 ;  /* 0x0000002829137223 */ /* 0x040fe20000000013 */
[----:B------:R-:W-:Y:S02]  /*6480*/  HADD2.F32 R42, -RZ, R64.H1_H1 ;  /* 0x30000040ff2a7230 */ /* 0x000fe40000004100 */
[C---:B------:R-:W-:Y:S01]  /*6490*/  FMUL R17, R38.reuse, R21 ;  /* 0x0000001526117220 */ /* 0x040fe20000400000 */
[--C-:B------:R-:W-:Y:S02]  /*64a0*/  HADD2.F32 R45, -RZ, R65.reuse.H0_H0 ;  /* 0x20000041ff2d7230 */ /* 0x100fe40000004100 */
[C---:B------:R-:W-:Y:S01]  /*64b0*/  FMUL R18, R38.reuse, R22 ;  /* 0x0000001626127220 */ /* 0x040fe20000400000 */
[----:B------:R-:W-:Y:S02]  /*64c0*/  HADD2.F32 R40, -RZ, R65.H1_H1 ;  /* 0x30000041ff287230 */ /* 0x000fe40000004100 */
[C---:B------:R-:W-:Y:S01]  /*64d0*/  FMUL R23, R38.reuse, R23 ;  /* 0x0000001726177220 */ /* 0x040fe20000400000 */
[C---:B------:R-:W-:Y:S01]  /*64e0*/  FFMA R16, R41.reuse, R43, R16 ;  /* 0x0000002b29107223 */ /* 0x040fe20000000010 */
[C---:B------:R-:W-:Y:S01]  /*64f0*/  FFMA R17, R41.reuse, R42, R17 ;  /* 0x0000002a29117223 */ /* 0x040fe20000000011 */
[C---:B------:R-:W-:Y:S01]  /*6500*/  FFMA R18, R41.reuse, R45, R18 ;  /* 0x0000002d29127223 */ /* 0x040fe20000000012 */
[C---:B------:R-:W-:Y:S01]  /*6510*/  FFMA R23, R41.reuse, R40, R23 ;  /* 0x0000002829177223 */ /* 0x040fe20000000017 */
[--C-:B------:R-:W-:Y:S02]  /*6520*/  HADD2.F32 R43, -RZ, R66.reuse.H0_H0 ;  /* 0x20000042ff2b7230 */ /* 0x100fe40000004100 */
[C---:B------:R-:W-:Y:S01]  /*6530*/  FMUL R20, R38.reuse, R24 ;  /* 0x0000001826147220 */ /* 0x040fe20000400000 */
        /* <DEDUP_REMOVED lines=9> */
[----:B------:R-:W-:Y:S01]  /*65d0*/  FFMA R27, R41, R42, R27 ;  /* 0x0000002a291b7223 */ /* 0x000fe2000000001b */
[--C-:B------:R-:W-:Y:S02]  /*65e0*/  HADD2.F32 R40, -RZ, R72.reuse.H0_H0 ;  /* 0x20000048ff287230 */ /* 0x100fe40000004100 */
[C---:B------:R-:W-:Y:S01]  /*65f0*/  FMUL R24, R38.reuse, R28 ;  /* 0x0000001c26187220 */ /* 0x040fe20000400000 */
[----:B------:R-:W-:Y:S02]  /*6600*/  HADD2.F32 R42, -RZ, R72.H1_H1 ;  /* 0x30000048ff2a7230 */ /* 0x000fe40000004100 */
[C---:B------:R-:W-:Y:S01]  /*6610*/  FMUL R25, R38.reuse, R29 ;  /* 0x0000001d26197220 */ /* 0x040fe20000400000 */
[--C-:B------:R-:W-:Y:S02]  /*6620*/  HADD2.F32 R43, -RZ, R73.reuse.H0_H0 ;  /* 0x20000049ff2b7230 */ /* 0x100fe40000004100 */
[C---:B------:R-:W-:Y:S01]  /*6630*/  FMUL R26, R38.reuse, R30 ;  /* 0x0000001e261a7220 */ /* 0x040fe20000400000 */
[----:B------:R-:W-:Y:S01]  /*6640*/  F2FP.F16.F32.PACK_AB R62, R13, R12 ;  /* 0x0000000c0d3e723e */ /* 0x000fe200000000ff */
[----:B------:R-:W-:Y:S01]  /*6650*/  FFMA R24, R41, R40, R24 ;  /* 0x0000002829187223 */ /* 0x000fe20000000018 */
[----:B------:R-:W-:Y:S01]  /*6660*/  F2FP.F16.F32.PACK_AB R63, R19, R14 ;  /* 0x0000000e133f723e */ /* 0x000fe200000000ff */
[C---:B------:R-:W-:Y:S01]  /*6670*/  FFMA R25, R41.reuse, R42, R25 ;  /* 0x0000002a29197223 */ /* 0x040fe20000000019 */
[C---:B------:R-:W-:Y:S01]  /*6680*/  FFMA R26, R41.reuse, R43, R26 ;  /* 0x0000002b291a7223 */ /* 0x040fe2000000001a */
[----:B------:R-:W-:Y:S02]  /*6690*/  HADD2.F32 R40, -RZ, R73.H1_H1 ;  /* 0x30000049ff287230 */ /* 0x000fe40000004100 */
[C---:B------:R-:W-:Y:S01]  /*66a0*/  FMUL R31, R38.reuse, R31 ;  /* 0x0000001f261f7220 */ /* 0x040fe20000400000 */
[----:B------:R1:W-:Y:S01]  /*66b0*/  STS.128 [R82+0x10], R60 ;  /* 0x0000103c52007388 */ /* 0x0003e20000000c00 */
[--C-:B------:R-:W-:Y:S02]  /*66c0*/  HADD2.F32 R43, -RZ, R74.reuse.H0_H0 ;  /* 0x2000004aff2b7230 */ /* 0x100fe40000004100 */
[C---:B------:R-:W-:Y:S01]  /*66d0*/  FMUL R28, R38.reuse, R32 ;  /* 0x00000020261c7220 */ /* 0x040fe20000400000 */
[----:B------:R-:W-:Y:S02]  /*66e0*/  HADD2.F32 R42, -RZ, R74.H1_H1 ;  /* 0x3000004aff2a7230 */ /* 0x000fe40000004100 */
[C---:B------:R-:W-:Y:S01]  /*66f0*/  FMUL R29, R38.reuse, R33 ;  /* 0x00000021261d7220 */ /* 0x040fe20000400000 */
[----:B------:R-:W-:Y:S02]  /*6700*/  HADD2.F32 R45, -RZ, R75.H0_H0 ;  /* 0x2000004bff2d7230 */ /* 0x000fe40000004100 */
[C---:B------:R-:W-:Y:S01]  /*6710*/  FMUL R30, R38.reuse, R34 ;  /* 0x00000022261e7220 */ /* 0x040fe20000400000 */
[----:B------:R-:W-:Y:S01]  /*6720*/  FFMA R31, R41, R40, R31 ;  /* 0x00000028291f7223 */ /* 0x000fe2000000001f */
[----:B------:R-:W-:Y:S01]  /*6730*/  FMUL R35, R38, R35 ;  /* 0x0000002326237220 */ /* 0x000fe20000400000 */
[----:B------:R-:W-:Y:S01]  /*6740*/  F2FP.F16.F32.PACK_AB R68, R17, R16 ;  /* 0x000000101144723e */ /* 0x000fe200000000ff */
[----:B------:R-:W-:Y:S01]  /*6750*/  FFMA R28, R41, R43, R28 ;  /* 0x0000002b291c7223 */ /* 0x000fe2000000001c */
[----:B------:R-:W-:Y:S01]  /*6760*/  F2FP.F16.F32.PACK_AB R69, R23, R18 ;  /* 0x000000121745723e */ /* 0x000fe200000000ff */
[----:B------:R-:W-:Y:S01]  /*6770*/  FFMA R29, R41, R42, R29 ;  /* 0x0000002a291d7223 */ /* 0x000fe2000000001d */
[----:B------:R-:W-:Y:S01]  /*6780*/  F2FP.F16.F32.PACK_AB R70, R21, R20 ;  /* 0x000000141546723e */ /* 0x000fe200000000ff */
[----:B------:R-:W-:Y:S01]  /*6790*/  FFMA R30, R41, R45, R30 ;  /* 0x0000002d291e7223 */ /* 0x000fe2000000001e */
[----:B------:R-:W-:Y:S01]  /*67a0*/  F2FP.F16.F32.PACK_AB R71, R27, R22 ;  /* 0x000000161b47723e */ /* 0x000fe200000000ff */
[----:B------:R-:W-:Y:S01]  /*67b0*/  FFMA R35, R41, R44, R35 ;  /* 0x0000002c29237223 */ /* 0x000fe20000000023 */
[----:B------:R-:W-:Y:S02]  /*67c0*/  F2FP.F16.F32.PACK_AB R104, R25, R24 ;  /* 0x000000181968723e */ /* 0x000fe400000000ff */
[----:B------:R-:W-:Y:S01]  /*67d0*/  F2FP.F16.F32.PACK_AB R105, R31, R26 ;  /* 0x0000001a1f69723e */ /* 0x000fe200000000ff */
[----:B------:R1:W-:Y:S01]  /*67e0*/  STS.128 [R47+0x20], R68 ;  /* 0x000020442f007388 */ /* 0x0003e20000000c00 */
[----:B------:R-:W-:Y:S02]  /*67f0*/  F2FP.F16.F32.PACK_AB R106, R29, R28 ;  /* 0x0000001c1d6a723e */ /* 0x000fe400000000ff */
[----:B------:R-:W-:Y:S05]  /*6800*/  F2FP.F16.F32.PACK_AB R107, R35, R30 ;  /* 0x0000001e236b723e */ /* 0x000fea00000000ff */
[----:B------:R1:W-:Y:S01]  /*6810*/  STS.128 [R46+0x10], R104 ;  /* 0x000010682e007388 */ /* 0x0003e20000000c00 */
[----:B------:R-:W-:Y:S01]  /*6820*/  @!PT LDS RZ, [RZ] ;  /* 0x00000000fffff984 */ /* 0x000fe20000000800 */
[----:B------:R-:W-:Y:S01]  /*6830*/  @!PT LDS RZ, [RZ] ;  /* 0x00000000fffff984 */ /* 0x000fe20000000800 */
[----:B------:R-:W-:Y:S01]  /*6840*/  @!PT LDS RZ, [RZ] ;  /* 0x00000000fffff984 */ /* 0x000fe20000000800 */
[----:B------:R-:W-:Y:S01]  /*6850*/  @!PT LDS RZ, [RZ] ;  /* 0x00000000fffff984 */ /* 0x000fe20000000800 */
[----:B------:R3:W-:Y:S07]  /*6860*/  MEMBAR.ALL.CTA ;  /* 0x0000000000007992 */ /* 0x0007ee0000008000 */
[----:B---3--:R-:W3:Y:S02]  /*6870*/  FENCE.VIEW.ASYNC.S ;  /* 0x00000000000073c6 */ /* 0x008ee40000000000 */
[----:B---3--:R-:W-:Y:S06]  /*6880*/  BAR.SYNC.DEFER_BLOCKING 0x1, 0x80 ;  /* 0x0042000000007b1d */ /* 0x008fec0000010000 */
[----:B------:R-:W-:Y:S05]  /*6890*/  @P0 BRA `(.L_x_101) ;  /* 0x0000000000240947 */ /* 0x000fea0003800000 */
[----:B------:R-:W3:Y:S01]  /*68a0*/  LDCU.64 UR6, c[0x0][0x348] ;  /* 0x00006900ff0677ac */ /* 0x000ee20008000a00 */
[----:B------:R-:W-:Y:S01]  /*68b0*/  R2UR UR5, R103 ;  /* 0x00000000670572ca */ /* 0x000fe200000e0000 */
[----:B------:R-:W-:Y:S11]  /*68c0*/  UMOV UR51, UR36 ;  /* 0x0000002400337c82 */ /* 0x000ff60008000000 */
[----:B------:R-:W-:Y:S01]  /*68d0*/  @!UPT UIADD3 URZ, UPT, UPT, URZ, URZ, URZ ;  /* 0x000000fffffff290 */ /* 0x000fe2000fffe0ff */
[----:B------:R-:W-:Y:S02]  /*68e0*/  UIADD3 UR48, UPT, UPT, UR47, 0x200, UR5 ;  /* 0x000002002f307890 */ /* 0x000fe4000fffe005 */
[----:B---3--:R-:W-:Y:S04]  /*68f0*/  UIADD3 UR4, UP0, UPT, UR6, 0x680, URZ ;  /* 0x0000068006047890 */ /* 0x008fe8000ff1e0ff */
[----:B------:R-:W-:Y:S09]  /*6900*/  UIADD3.X UR5, UPT, UPT, URZ, UR7, URZ, UP0, !UPT ;  /* 0x00000007ff057290 */ /* 0x000ff200087fe4ff */
[----:B------:R3:W-:Y:S02]  /*6910*/  UTMASTG.3D [UR48], [UR4] ;  /* 0x00000030040073b5 */ /* 0x0007e40008010000 */
[----:B---3--:R0:W-:Y:S02]  /*6920*/  UTMACMDFLUSH ;  /* 0x00000000000079b7 */ /* 0x0081e40000000000 */
.L_x_101:
[----:B------:R-:W-:Y:S05]  /*6930*/  BSYNC.RECONVERGENT B0 ;  /* 0x0000000000007941 */ /* 0x000fea0003800200 */
.L_x_100:
[----:B------:R-:W-:Y:S01]  /*6940*/  UIADD3 UR44, UPT, UPT, UR46, 0x1, URZ ;  /* 0x000000012e2c7890 */ /* 0x000fe2000fffe0ff */
[----:B------:R-:W-:Y:S03]  /*6950*/  BSSY.RECONVERGENT B0, `(.L_x_102) ;  /* 0x0000005000007945 */ /* 0x000fe60003800200 */
[----:B------:R-:W-:Y:S04]  /*6960*/  UISETP.NE.AND UP0, UPT, UR44, 0x3, UPT ;  /* 0x000000032c00788c */ /* 0x000fe8000bf05270 */
[----:B------:R-:W-:Y:S01]  /*6970*/  USEL UR45, UR44, URZ, UP0 ;  /* 0x000000ff2c2d7287 */ /* 0x000fe20008000000 */
[----:B------:R-:W-:Y:S11]  /*6980*/  @P0 BRA `(.L_x_103) ;  /* 0x0000000000040947 */ /* 0x000ff60003800000 */
[----:B------:R-:W-:Y:S04]  /*6990*/  DEPBAR.LE SB0, 0x1 ;  /* 0x000080400000791a */ /* 0x000fe80000000000 */
.L_x_103:
[----:B------:R-:W-:Y:S05]  /*69a0*/  BSYNC.RECONVERGENT B0 ;  /* 0x0000000000007941 */ /* 0x000fea0003800200 */
.L_x_102:
[----:B------:R-:W-:Y:S01]  /*69b0*/  BAR.SYNC.DEFER_BLOCKING 0x1, 0x80 ;  /* 0x0042000000007b1d */ /* 0x000fe20000010000 */
[----:B------:R-:W-:Y:S01]  /*69c0*/  ISETP.NE.AND P1, PT, R101, RZ, PT ;  /* 0x000000ff6500720c */ /* 0x000fe20003f25270 */
[----:B------:R-:W-:Y:S01]  /*69d0*/  UISETP.NE.AND UP0, UPT, UR53, URZ, UPT ;  /* 0x000000ff3500728c */ /* 0x000fe2000bf05270 */
[----:B------:R-:W-:Y:S11]  /*69e0*/  LEA R3, R109, UR47, 0x3 ;  /* 0x0000002f6d037c11 */ /* 0x000ff6000f8e18ff */
[----:B------:R-:W-:Y:S01]  /*69f0*/  @P1 SHF.L.U32 R4, R110, 0x1f, RZ ;  /* 0x0000001f6e041819 */ /* 0x000fe200000006ff */
[----:B------:R-:W-:Y:S06]  /*6a00*/  BRA.U !UP0, `(.L_x_104) ;  /* 0x0000000108247547 */ /* 0x000fec000b800000 */
[----:B------:R-:W3:Y:S01]  /*6a10*/  S2R R0, SR_CgaCtaId ;  /* 0x0000000000007919 */ /* 0x000ee20000008800 */
[----:B------:R-:W-:Y:S01]  /*6a20*/  IMAD.U32 R2, RZ, RZ, UR52 ;  /* 0x00000034ff027e24 */ /* 0x000fe2000f8e00ff */
[----:B------:R-:W-:Y:S04]  /*6a30*/  UIADD3 UR4, UPT, UPT, UR52, 0x1, URZ ;  /* 0x0000000134047890 */ /* 0x000fe8000fffe0ff */
[----:B------:R-:W-:Y:S01]  /*6a40*/  @P1 LEA R2, R2, UR47, 0x3 ;  /* 0x0000002f02021c11 */ /* 0x000fe2000f8e18ff */
[----:B------:R-:W-:Y:S04]  /*6a50*/  UISETP.NE.AND UP0, UPT, UR4, 0x3, UPT ;  /* 0x000000030400788c */ /* 0x000fe8000bf05270 */
[----:B------:R-:W-:Y:S01]  /*6a60*/  @P1 VIADD R5, R2, 0x48 ;  /* 0x0000004802051836 */ /* 0x000fe20000000000 */
[----:B------:R-:W-:Y:S04]  /*6a70*/  USEL UR52, UR4, URZ, UP0 ;  /* 0x000000ff04347287 */ /* 0x000fe80008000000 */
[----:B---3--:R-:W-:Y:S04]  /*6a80*/  @P1 PRMT R0, R0, 0x654, R5 ;  /* 0x0000065400001816 */ /* 0x008fe80000000005 */
[----:B------:R3:W-:Y:S04]  /*6a90*/  @P1 SYNCS.ARRIVE.TRANS64.RED.A1T0 RZ, [R0+URZ], RZ ;  /* 0x000000ff00ff19a7 */ /* 0x0007e800081004ff */
.L_x_104:
[----:B------:R-:W4:Y:S01]  /*6aa0*/  @P1 SYNCS.PHASECHK.TRANS64.TRYWAIT P0, [R3+URZ+0x30], R4 ;  /* 0x00003004030015a7 */ /* 0x000f2200080011ff */
[----:B------:R-:W-:Y:S01]  /*6ab0*/  BSSY B1, `(.L_x_105) ;  /* 0x0000015000017945 */ /* 0x000fe20003800000 */
[----:B----4-:R-:W-:Y:S03]  /*6ac0*/  @P1 SEL R108, RZ, 0x1, !P0 ;  /* 0x00000001ff6c1807 */ /* 0x010fe60004000000 */
[----:B------:R-:W-:Y:S05]  /*6ad0*/  @!P1 BRA `(.L_x_106) ;  /* 0x0000000000489947 */ /* 0x000fea0003800000 */
[----:B------:R-:W-:Y:S01]  /*6ae0*/  ISETP.NE.AND P1, PT, R111, RZ, PT ;  /* 0x000000ff6f00720c */ /* 0x000fe20003f25270 */
[----:B------:R-:W-:Y:S01]  /*6af0*/  BSSY B0, `(.L_x_107) ;  /* 0x000000a000007945 */ /* 0x000fe20003800000 */
[----:B------:R-:W-:Y:S11]  /*6b00*/  ISETP.NE.AND P0, PT, R108, RZ, PT ;  /* 0x000000ff6c00720c */ /* 0x000ff60003f05270 */
[----:B------:R-:W-:Y:S04]  /*6b10*/  @P1 IMAD R109, R109, 0x2000, R96 ;  /* 0x000020006d6d1824 */ /* 0x000fe800078e0260 */
[----:B------:R-:W-:Y:S01]  /*6b20*/  @P1 IMAD.IADD R4, R81, 0x1, R109 ;  /* 0x0000000151041824 */ /* 0x000fe200078e026d */
[----:B------:R-:W-:Y:S03]  /*6b30*/  @P1 IADD3 R2, PT, PT, R80, R109, RZ ;  /* 0x0000006d50021210 */ /* 0x000fe60007ffe0ff */
[----:B---3--:R-:W-:Y:S01]  /*6b40*/  @P1 IMAD.IADD R0, R95, 0x1, R4 ;  /* 0x000000015f001824 */ /* 0x008fe200078e0204 */
[----:B------:R-:W-:Y:S06]  /*6b50*/  @P0 BRA `(.L_x_108) ;  /* 0x00000000000c0947 */ /* 0x000fec0003800000 */
[----:B------:R-:W-:Y:S04]  /*6b60*/  SHF.L.U32 R110, R110, 0x1f, RZ ;  /* 0x0000001f6e6e7819 */ /* 0x000fe800000006ff */
[----:B------:R-:W3:Y:S02]  /*6b70*/  SYNCS.PHASECHK.TRANS64.TRYWAIT P0, [R3+URZ+0x30], R110 ;  /* 0x0000306e030075a7 */ /* 0x000ee400080011ff */
[----:B---3--:R-:W-:Y:S05]  /*6b80*/  @!P0 BRA `(.L_x_109) ;  /* 0x00000018002c8947 */ /* 0x008fea0003800000 */
.L_x_108:
[----:B------:R-:W-:Y:S05]  /*6b90*/  BSYNC B0 ;  /* 0x0000000000007941 */ /* 0x000fea0003800000 */
.L_x_107:
[----:B------:R-:W-:Y:S11]  /*6ba0*/  ISETP.NE.AND P0, PT, R111, RZ, PT ;  /* 0x000000ff6f00720c */ /* 0x000ff60003f05270 */
[----:B------:R-:W-:Y:S02]  /*6bb0*/  @!UPT UIADD3 URZ, UPT, UPT, URZ, URZ, URZ ;  /* 0x000000fffffff290 */ /* 0x000fe4000fffe0ff */
[----:B------:R4:W1:Y:S04]  /*6bc0*/  @P0 LDS.128 R48, [R109] ;  /* 0x000000006d300984 */ /* 0x0008680000000c00 */
[----:B------:R4:W1:Y:S04]  /*6bd0*/  @P0 LDS.128 R64, [R2+0x20] ;  /* 0x0000200002400984 */ /* 0x0008680000000c00 */
[----:B------:R4:W1:Y:S04]  /*6be0*/  @P0 LDS.128 R56, [R4+0x10] ;  /* 0x0000100004380984 */ /* 0x0008680000000c00 */
[----:B------:R4:W1:Y:S02]  /*6bf0*/  @P0 LDS.128 R72, [R0+0x10] ;  /* 0x0000100000480984 */ /* 0x0008640000000c00 */
.L_x_106:
[----:B------:R-:W-:Y:S05]  /*6c00*/  BSYNC B1 ;  /* 0x0000000000017941 */ /* 0x000fea0003800000 */
.L_x_105:
[----:B---34-:R-:W-:Y:S05]  /*6c10*/  VIADD R0, R39, 0x20 ;  /* 0x0000002027007836 */ /* 0x018fea0000000000 */
[----:B------:R-:W-:Y:S04]  /*6c20*/  SHF.R.U32.HI R0, RZ, 0x15, R0 ;  /* 0x00000015ff007819 */ /* 0x000fe80000011600 */
[----:B------:R-:W-:Y:S11]  /*6c30*/  LOP3.LUT P0, RZ, R0, 0x3, R85, 0x48, !PT ;  /* 0x0000000300ff7812 */ /* 0x000ff60007804855 */
[----:B------:R-:W-:Y:S02]  /*6c40*/  @!UPT UIADD3 URZ, UPT, UPT, URZ, URZ, URZ ;  /* 0x000000fffffff290 */ /* 0x000fe4000fffe0ff */
[----:B------:R-:W-:Y:S05]  /*6c50*/  @!P0 BRA `(.L_x_110) ;  /* 0x0000000000408947 */ /* 0x000fea0003800000 */
[----:B------:R-:W3:Y:S01]  /*6c60*/  LDCU.64 UR8, c[0x4][0x70] ;  /* 0x01000e00ff0877ac */ /* 0x000ee20008000a00 */
[----:B------:R-:W-:Y:S01]  /*6c70*/  MOV R3, 0x0 ;  /* 0x0000000000037802 */ /* 0x000fe20000000f00 */
[----:B------:R-:W-:Y:S02]  /*6c80*/  HFMA2 R12, -RZ, RZ, 0, 5.9604644775390625e-08 ;  /* 0x00000001ff0c7431 */ /* 0x000fe400000001ff */
[----:B------:R-:W-:Y:S02]  /*6c90*/  IMAD.MOV.U32 R8, RZ, RZ, 0x192 ;  /* 0x00000192ff087424 */ /* 0x000fe400078e00ff */
[----:B------:R-:W-:Y:S01]  /*6ca0*/  IMAD.MOV.U32 R13, RZ, RZ, RZ ;  /* 0x000000ffff0d7224 */ /* 0x000fe200078e00ff */
[----:B------:R-:W4:Y:S01]  /*6cb0*/  LDCU.64 UR6, c[0x4][0x78] ;  /* 0x01000f00ff0677ac */ /* 0x000f220008000a00 */
[----:B------:R-:W1:Y:S01]  /*6cc0*/  LDC.64 R2, c[0x4][R3] ;  /* 0x0100000003027b82 */ /* 0x000e620000000a00 */
[----:B------:R-:W5:Y:S01]  /*6cd0*/  LDCU.64 UR4, c[0x4][0x10] ;  /* 0x01000200ff0477ac */ /* 0x000f620008000a00 */
[----:B---3--:R-:W-:Y:S01]  /*6ce0*/  MOV R5, UR9 ;  /* 0x0000000900057c02 */ /* 0x008fe20008000f00 */
[----:B------:R-:W-:Y:S01]  /*6cf0*/  IMAD.U32 R4, RZ, RZ, UR8 ;  /* 0x00000008ff047e24 */ /* 0x000fe2000f8e00ff */
[----:B----4-:R-:W-:Y:S01]  /*6d00*/  MOV R7, UR7 ;  /* 0x0000000700077c02 */ /* 0x010fe20008000f00 */
[----:B------:R-:W-:Y:S01]  /*6d10*/  IMAD.U32 R6, RZ, RZ, UR6 ;  /* 0x00000006ff067e24 */ /* 0x000fe2000f8e00ff */
[----:B-----5:R-:W-:Y:S01]  /*6d20*/  MOV R11, UR5 ;  /* 0x00000005000b7c02 */ /* 0x020fe20008000f00 */
[----:B------:R-:W-:Y:S02]  /*6d30*/  IMAD.U32 R10, RZ, RZ, UR4 ;  /* 0x00000004ff0a7e24 */ /* 0x000fe4000f8e00ff */
[----:B------:R-:W-:Y:S07]  /*6d40*/  LEPC R20, `(.L_x_110) ;  /* 0x000000001014794e */ /* 0x000fee0000000000 */
[----:B-12---:R-:W-:Y:S05]  /*6d50*/  CALL.ABS.NOINC R2 ;  /* 0x0000000002007343 */ /* 0x006fea0003c00000 */
.L_x_110:
[----:B------:R-:W-:Y:S01]  /*6d60*/  ISETP.NE.AND P0, PT, R97, RZ, PT ;  /* 0x000000ff6100720c */ /* 0x000fe20003f05270 */
[----:B------:R-:W-:Y:S05]  /*6d70*/  WARPSYNC.ALL ;  /* 0x0000000000007948 */ /* 0x000fea0003800000 */
[----:B------:R-:W-:Y:S01]  /*6d80*/  R2UR UR4, R39 ;  /* 0x00000000270472ca */ /* 0x000fe200000e0000 */
[----:B------:R-:W3:Y:S01]  /*6d90*/  S2UR UR6, SR_CgaCtaId ;  /* 0x00000000000679c3 */ /* 0x000ee20000008800 */
[----:B------:R-:W-:Y:S01]  /*6da0*/  R2UR UR5, R102 ;  /* 0x00000000660572ca */ /* 0x000fe200000e0000 */
[--C-:B-1----:R-:W-:Y:S01]  /*6db0*/  HADD2.F32 R40, -RZ, R48.reuse.H0_H0 ;  /* 0x20000030ff287230 */ /* 0x102fe20000004100 */
[----:B------:R-:W-:Y:S01]  /*6dc0*/  BSSY.RECONVERGENT B0, `(.L_x_111) ;  /* 0x000008f000007945 */ /* 0x000fe20003800200 */
[----:B------:R-:W-:Y:S02]  /*6dd0*/  HADD2.F32 R42, -RZ, R48.H1_H1 ;  /* 0x30000030ff2a7230 */ /* 0x000fe40000004100 */
[--C-:B------:R-:W-:Y:S02]  /*6de0*/  HADD2.F32 R43, -RZ, R49.reuse.H0_H0 ;  /* 0x20000031ff2b7230 */ /* 0x100fe40000004100 */
[----:B------:R-:W-:Y:S02]  /*6df0*/  HADD2.F32 R44, -RZ, R49.H1_H1 ;  /* 0x30000031ff2c7230 */ /* 0x000fe40000004100 */
[--C-:B------:R-:W-:Y:S02]  /*6e00*/  HADD2.F32 R45, -RZ, R50.reuse.H0_H0 ;  /* 0x20000032ff2d7230 */ /* 0x100fe40000004100 */
[----:B------:R-:W1:Y:S01]  /*6e10*/  LDTM.x32 R4, tmem[UR4+0x20] ;  /* 0x00002004000479ee */ /* 0x000e6200082c0000 */
[----:B------:R-:W-:Y:S01]  /*6e20*/  NOP ;  /* 0x0000000000007918 */ /* 0x000fe20000000000 */
[----:B------:R-:W-:Y:S01]  /*6e30*/  USHF.L.U32 UR4, UR45, 0xd, URZ ;  /* 0x0000000d2d047899 */ /* 0x000fe200080006ff */
[----:B--2---:R-:W-:Y:S01]  /*6e40*/  HADD2.F32 R46, -RZ, R50.H1_H1 ;  /* 0x30000032ff2e7230 */ /* 0x004fe20000004100 */
[----:B------:R-:W-:Y:S01]  /*6e50*/  UIADD3 UR5, UPT, UPT, UR5, 0xb0, URZ ;  /* 0x000000b005057890 */ /* 0x000fe2000fffe0ff */
[--C-:B------:R-:W-:Y:S02]  /*6e60*/  HADD2.F32 R47, -RZ, R51.reuse.H0_H0 ;  /* 0x20000033ff2f7230 */ /* 0x100fe40000004100 */
[----:B------:R-:W-:Y:S01]  /*6e70*/  HADD2.F32 R49, -RZ, R51.H1_H1 ;  /* 0x30000033ff317230 */ /* 0x000fe20000004100 */
[----:B------:R-:W-:Y:S01]  /*6e80*/  IADD3 R103, PT, PT, R96, UR4, RZ ;  /* 0x0000000460677c10 */ /* 0x000fe2000fffe0ff */
[--C-:B------:R-:W-:Y:S02]  /*6e90*/  HADD2.F32 R48, -RZ, R56.reuse.H0_H0 ;  /* 0x20000038ff307230 */ /* 0x100fe40000004100 */
[----:B------:R-:W-:Y:S01]  /*6ea0*/  HADD2.F32 R51, -RZ, R56.H1_H1 ;  /* 0x30000038ff337230 */ /* 0x000fe20000004100 */
[-C--:B------:R-:W-:Y:S01]  /*6eb0*/  IADD3 R102, PT, PT, R81, R103.reuse, RZ ;  /* 0x0000006751667210 */ /* 0x080fe20007ffe0ff */
[--C-:B------:R-:W-:Y:S01]  /*6ec0*/  HADD2.F32 R50, -RZ, R57.reuse.H0_H0 ;  /* 0x20000039ff327230 */ /* 0x100fe20000004100 */
[----:B------:R-:W-:Y:S01]  /*6ed0*/  IADD3 R103, PT, PT, R80, R103, RZ ;  /* 0x0000006750677210 */ /* 0x000fe20007ffe0ff */
[----:B------:R-:W-:Y:S01]  /*6ee0*/  HADD2.F32 R52, -RZ, R57.H1_H1 ;  /* 0x30000039ff347230 */ /* 0x000fe20000004100 */
[----:B------:R-:W-:Y:S01]  /*6ef0*/  IADD3 R116, PT, PT, R95, R102, RZ ;  /* 0x000000665f747210 */ /* 0x000fe20007ffe0ff */
[--C-:B------:R-:W-:Y:S02]  /*6f00*/  HADD2.F32 R53, -RZ, R58.reuse.H0_H0 ;  /* 0x2000003aff357230 */ /* 0x100fe40000004100 */
[----:B------:R-:W-:Y:S02]  /*6f10*/  HADD2.F32 R54, -RZ, R58.H1_H1 ;  /* 0x3000003aff367230 */ /* 0x000fe40000004100 */
[--C-:B------:R-:W-:Y:S02]  /*6f20*/  HADD2.F32 R55, -RZ, R59.reuse.H0_H0 ;  /* 0x2000003bff377230 */ /* 0x100fe40000004100 */
[----:B------:R-:W-:Y:S01]  /*6f30*/  HADD2.F32 R56, -RZ, R59.H1_H1 ;  /* 0x3000003bff387230 */ /* 0x000fe20000004100 */
[----:B---3--:R-:W-:Y:S01]  /*6f40*/  UPRMT UR5, UR6, 0x654, UR5 ;  /* 0x0000065406057896 */ /* 0x008fe20008000005 */
[C---:B-1----:R-:W-:Y:S01]  /*6f50*/  FMUL R4, R38.reuse, R4 ;  /* 0x0000000426047220 */ /* 0x042fe20000400000 */
[C---:B------:R-:W-:Y:S01]  /*6f60*/  FMUL R5, R38.reuse, R5 ;  /* 0x0000000526057220 */ /* 0x040fe20000400000 */
[C---:B------:R-:W-:Y:S01]  /*6f70*/  FMUL R6, R38.reuse, R6 ;  /* 0x0000000626067220 */ /* 0x040fe20000400000 */
[C---:B------:R-:W-:Y:S01]  /*6f80*/  FMUL R7, R38.reuse, R7 ;  /* 0x0000000726077220 */ /* 0x040fe20000400000 */
[C---:B------:R-:W-:Y:S01]  /*6f90*/  FFMA R4, R41.reuse, R40, R4 ;  /* 0x0000002829047223 */ /* 0x040fe20000000004 */
[C---:B------:R-:W-:Y:S01]  /*6fa0*/  FFMA R5, R41.reuse, R42, R5 ;  /* 0x0000002a29057223 */ /* 0x040fe20000000005 */
[C---:B------:R-:W-:Y:S01]  /*6fb0*/  FFMA R6, R41.reuse, R43, R6 ;  /* 0x0000002b29067223 */ /* 0x040fe20000000006 */
[----:B------:R-:W-:Y:S01]  /*6fc0*/  FFMA R7, R41, R44, R7 ;  /* 0x0000002c29077223 */ /* 0x000fe20000000007 */
[----:B------:R-:W-:Y:S01]  /*6fd0*/  SYNCS.ARRIVE.TRANS64.RED.A1T0 RZ, [UR5], RZ ;  /* 0x000000ffffff79a7 */ /* 0x000fe20008100405 */
[C---:B------:R-:W-:Y:S01]  /*6fe0*/  FMUL R8, R38.reuse, R8 ;  /* 0x0000000826087220 */ /* 0x040fe20000400000 */
[----:B------:R-:W-:Y:S01]  /*6ff0*/  F2FP.F16.F32.PACK_AB R80, R5, R4 ;  /* 0x000000040550723e */ /* 0x000fe200000000ff */
[C---:B------:R-:W-:Y:S01]  /*7000*/  FMUL R9, R38.reuse, R9 ;  /* 0x0000000926097220 */ /* 0x040fe20000400000 */
[----:B------:R-:W-:Y:S01]  /*7010*/  F2FP.F16.F32.PACK_AB R81, R7, R6 ;  /* 0x000000060751723e */ /* 0x000fe200000000ff */
[C---:B------:R-:W-:Y:S01]  /*7020*/  FFMA R8, R41.reuse, R45, R8 ;  /* 0x0000002d29087223 */ /* 0x040fe20000000008 */
[C---:B------:R-:W-:Y:S01]  /*7030*/  FMUL R0, R38.reuse, R10 ;  /* 0x0000000a26007220 */ /* 0x040fe20000400000 */
[C---:B------:R-:W-:Y:S01]  /*7040*/  FFMA R9, R41.reuse, R46, R9 ;  /* 0x0000002e29097223 */ /* 0x040fe20000000009 */
[C---:B------:R-:W-:Y:S01]  /*7050*/  FMUL R2, R38.reuse, R11 ;  /* 0x0000000b26027220 */ /* 0x040fe20000400000 */
[C---:B------:R-:W-:Y:S01]  /*7060*/  FMUL R3, R38.reuse, R12 ;  /* 0x0000000c26037220 */ /* 0x040fe20000400000 */
[----:B------:R-:W-:Y:S01]  /*7070*/  FFMA R0, R41, R47, R0 ;  /* 0x0000002f29007223 */ /* 0x000fe20000000000 */
[C---:B------:R-:W-:Y:S01]  /*7080*/  FMUL R10, R38.reuse, R13 ;  /* 0x0000000d260a7220 */ /* 0x040fe20000400000 */
[----:B------:R-:W-:Y:S01]  /*7090*/  F2FP.F16.F32.PACK_AB R82, R9, R8 ;  /* 0x000000080952723e */ /* 0x000fe200000000ff */
[C---:B------:R-:W-:Y:S01]  /*70a0*/  FFMA R2, R41.reuse, R49, R2 ;  /* 0x0000003129027223 */ /* 0x040fe20000000002 */
[C---:B------:R-:W-:Y:S01]  /*70b0*/  FFMA R3, R41.reuse, R48, R3 ;  /* 0x0000003029037223 */ /* 0x040fe20000000003 */
[C---:B------:R-:W-:Y:S01]  /*70c0*/  FFMA R10, R41.reuse, R51, R10 ;  /* 0x00000033290a7223 */ /* 0x040fe2000000000a */
[C---:B------:R-:W-:Y:S01]  /*70d0*/  FMUL R11, R38.reuse, R14 ;  /* 0x0000000e260b7220 */ /* 0x040fe20000400000 */
[C---:B------:R-:W-:Y:S01]  /*70e0*/  FMUL R15, R38.reuse, R15 ;  /* 0x0000000f260f7220 */ /* 0x040fe20000400000 */
[C---:B------:R-:W-:Y:S01]  /*70f0*/  FMUL R12, R38.reuse, R16 ;  /* 0x00000010260c7220 */ /* 0x040fe20000400000 */
[C---:B------:R-:W-:Y:S01]  /*7100*/  FMUL R13, R38.reuse, R17 ;  /* 0x00000011260d7220 */ /* 0x040fe20000400000 */
[C---:B------:R-:W-:Y:S01]  /*7110*/  FFMA R11, R41.reuse, R50, R11 ;  /* 0x00000032290b7223 */ /* 0x040fe2000000000b */
[C---:B------:R-:W-:Y:S01]  /*7120*/  FMUL R14, R38.reuse, R18 ;  /* 0x00000012260e7220 */ /* 0x040fe20000400000 */
[C---:B------:R-:W-:Y:S01]  /*7130*/  FFMA R15, R41.reuse, R52, R15 ;  /* 0x00000034290f7223 */ /* 0x040fe2000000000f */
[--C-:B------:R-:W-:Y:S02]  /*7140*/  HADD2.F32 R57, -RZ, R64.reuse.H0_H0 ;  /* 0x20000040ff397230 */ /* 0x100fe40000004100 */
[----:B------:R-:W-:Y:S01]  /*7150*/  FMUL R19, R38, R19 ;  /* 0x0000001326137220 */ /* 0x000fe20000400000 */
[----:B------:R-:W-:Y:S01]  /*7160*/  F2FP.F16.F32.PACK_AB R83, R2, R0 ;  /* 0x000000000253723e */ /* 0x000fe200000000ff */
[C---:B------:R-:W-:Y:S01]  /*7170*/  FFMA R12, R41.reuse, R53, R12 ;  /* 0x00000035290c7223 */ /* 0x040fe2000000000c */
[----:B------:R-:W-:Y:S02]  /*7180*/  HADD2.F32 R58, -RZ, R64.H1_H1 ;  /* 0x30000040ff3a7230 */ /* 0x000fe40000004100 */
[C---:B------:R-:W-:Y:S01]  /*7190*/  FMUL R16, R38.reuse, R20 ;  /* 0x0000001426107220 */ /* 0x040fe20000400000 */
[C---:B------:R-:W-:Y:S01]  /*71a0*/  FFMA R13, R41.reuse, R54, R13 ;  /* 0x00000036290d7223 */ /* 0x040fe2000000000d */
[----:B------:R1:W-:Y:S01]  /*71b0*/  STS.128 [R96+UR4], R80 ;  /* 0x0000005060007988 */ /* 0x0003e20008000c04 */
[--C-:B------:R-:W-:Y:S02]  /*71c0*/  HADD2.F32 R59, -RZ, R65.reuse.H0_H0 ;  /* 0x20000041ff3b7230 */ /* 0x100fe40000004100 */
[C---:B------:R-:W-:Y:S01]  /*71d0*/  FMUL R17, R38.reuse, R21 ;  /* 0x0000001526117220 */ /* 0x040fe20000400000 */
[C---:B------:R-:W-:Y:S01]  /*71e0*/  FFMA R14, R41.reuse, R55, R14 ;  /* 0x00000037290e7223 */ /* 0x040fe2000000000e */
[----:B------:R-:W-:Y:S02]  /*71f0*/  HADD2.F32 R60, -RZ, R65.H1_H1 ;  /* 0x30000041ff3c7230 */ /* 0x000fe40000004100 */
[C---:B------:R-:W-:Y:S01]  /*7200*/  FMUL R18, R38.reuse, R22 ;  /* 0x0000001626127220 */ /* 0x040fe20000400000 */
[C---:B------:R-:W-:Y:S01]  /*7210*/  FFMA R19, R41.reuse, R56, R19 ;  /* 0x0000003829137223 */ /* 0x040fe20000000013 */
        /* <DEDUP_REMOVED lines=13> */
[----:B------:R-:W-:Y:S01]  /*72f0*/  FMUL R27, R38, R27 ;  /* 0x0000001b261b7220 */ /* 0x000fe20000400000 */
[----:B------:R-:W-:Y:S01]  /*7300*/  F2FP.F16.F32.PACK_AB R104, R10, R3 ;  /* 0x000000030a68723e */ /* 0x000fe200000000ff */
[----:B------:R-:W-:Y:S01]  /*7310*/  FFMA R20, R41, R61, R20 ;  /* 0x0000003d29147223 */ /* 0x000fe20000000014 */
[----:B------:R-:W-:Y:S01]  /*7320*/  F2FP.F16.F32.PACK_AB R105, R15, R11 ;  /* 0x0000000b0f69723e */ /* 0x000fe200000000ff */
[----:B------:R-:W-:Y:S01]  /*7330*/  HADD2.F32 R66, -RZ, R72.H1_H1 ;  /* 0x30000048ff427230 */ /* 0x000fe20000004100 */
[----:B------:R-:W-:Y:S01]  /*7340*/  F2FP.F16.F32.PACK_AB R106, R13, R12 ;  /* 0x0000000c0d6a723e */ /* 0x000fe200000000ff */
[C---:B------:R-:W-:Y:S01]  /*7350*/  FMUL R24, R38.reuse, R28 ;  /* 0x0000001c26187220 */ /* 0x040fe20000400000 */
[----:B------:R-:W-:Y:S01]  /*7360*/  F2FP.F16.F32.PACK_AB R107, R19, R14 ;  /* 0x0000000e136b723e */ /* 0x000fe200000000ff */
[C---:B------:R-:W-:Y:S01]  /*7370*/  FFMA R21, R41.reuse, R62, R21 ;  /* 0x0000003e29157223 */ /* 0x040fe20000000015 */
[--C-:B------:R-:W-:Y:S02]  /*7380*/  HADD2.F32 R67, -RZ, R73.reuse.H0_H0 ;  /* 0x20000049ff437230 */ /* 0x100fe40000004100 */
[C---:B------:R-:W-:Y:S01]  /*7390*/  FMUL R25, R38.reuse, R29 ;  /* 0x0000001d26197220 */ /* 0x040fe20000400000 */
[C---:B------:R-:W-:Y:S01]  /*73a0*/  FFMA R22, R41.reuse, R63, R22 ;  /* 0x0000003f29167223 */ /* 0x040fe20000000016 */
[----:B------:R1:W-:Y:S01]  /*73b0*/  STS.128 [R102+0x10], R104 ;  /* 0x0000106866007388 */ /* 0x0003e20000000c00 */
        /* <DEDUP_REMOVED lines=35> */
[----:B--2---:R-:W2:Y:S02]  /*75f0*/  FENCE.VIEW.ASYNC.S ;  /* 0x00000000000073c6 */ /* 0x004ea40000000000 */
[----:B--2---:R-:W-:Y:S06]  /*7600*/  BAR.SYNC.DEFER_BLOCKING 0x1, 0x80 ;  /* 0x0042000000007b1d */ /* 0x004fec0000010000 */
[----:B------:R-:W-:Y:S05]  /*7610*/  @P0 BRA `(.L_x_112) ;  /* 0x0000000000240947 */ /* 0x000fea0003800000 */
[----:B------:R-:W2:Y:S01]  /*7620*/  LDCU.64 UR10, c[0x0][0x348] ;  /* 0x00006900ff0a77ac */ /* 0x000ea20008000a00 */
[----:B------:R-:W-:Y:S02]  /*7630*/  UIADD3 UR9, UPT, UPT, UR49, 0x20, URZ ;  /* 0x0000002031097890 */ /* 0x000fe4000fffe0ff */
[----:B------:R-:W-:Y:S02]  /*7640*/  UIADD3 UR8, UPT, UPT, UR47, 0x200, UR4 ;  /* 0x000002002f087890 */ /* 0x000fe4000fffe004 */
[----:B--2---:R-:W-:Y:S03]  /*7650*/  UIADD3 UR6, UP0, UPT, UR10, 0x680, URZ ;  /* 0x000006800a067890 */ /* 0x004fe6000ff1e0ff */
[----:B------:R-:W-:Y:S01]  /*7660*/  UMOV UR10, UR50 ;  /* 0x00000032000a7c82 */ /* 0x000fe20008000000 */
[----:B------:R-:W-:Y:S03]  /*7670*/  UIADD3.X UR7, UPT, UPT, URZ, UR11, URZ, UP0, !UPT ;  /* 0x0000000bff077290 */ /* 0x000fe600087fe4ff */
[----:B------:R-:W-:Y:S06]  /*7680*/  UMOV UR11, UR36 ;  /* 0x00000024000b7c82 */ /* 0x000fec0008000000 */
[----:B------:R2:W-:Y:S02]  /*7690*/  UTMASTG.3D [UR8], [UR6] ;  /* 0x00000008060073b5 */ /* 0x0005e40008010000 */
[----:B--2---:R0:W-:Y:S02]  /*76a0*/  UTMACMDFLUSH ;  /* 0x00000000000079b7 */ /* 0x0041e40000000000 */
.L_x_112:
[----:B------:R-:W-:Y:S05]  /*76b0*/  BSYNC.RECONVERGENT B0 ;  /* 0x0000000000007941 */ /* 0x000fea0003800200 */
.L_x_111:
[----:B------:R-:W-:Y:S01]  /*76c0*/  UIADD3 UR4, UPT, UPT, UR45, 0x1, URZ ;  /* 0x000000012d047890 */ /* 0x000fe2000fffe0ff */
[----:B------:R-:W-:Y:S03]  /*76d0*/  BSSY.RECONVERGENT B0, `(.L_x_113) ;  /* 0x0000008000007945 */ /* 0x000fe60003800200 */
[----:B------:R-:W-:Y:S04]  /*76e0*/  UISETP.NE.AND UP0, UPT, UR4, 0x3, UPT ;  /* 0x000000030400788c */ /* 0x000fe8000bf05270 */
[----:B------:R-:W-:Y:S02]  /*76f0*/  UISETP.EQ.XOR UP1, UPT, UR44, 0x3, !UP0 ;  /* 0x000000032c00788c */ /* 0x000fe4000c722a70 */
[----:B------:R-:W-:Y:S02]  /*7700*/  USEL UR46, UR4, URZ, UP0 ;  /* 0x000000ff042e7287 */ /* 0x000fe40008000000 */
[----:B------:R-:W-:Y:S04]  /*7710*/  USEL UR5, URZ, 0x1, !UP1 ;  /* 0x00000001ff057887 */ /* 0x000fe8000c800000 */
[----:B------:R-:W-:Y:S01]  /*7720*/  ULOP3.LUT UR54, UR54, UR5, URZ, 0x3c, !UPT ;  /* 0x0000000536367292 */ /* 0x000fe2000f8e3cff */
[----:B------:R-:W-:Y:S11]  /*7730*/  @P0 BRA `(.L_x_114) ;  /* 0x0000000000040947 */ /* 0x000ff60003800000 */
[----:B------:R-:W-:Y:S04]  /*7740*/  DEPBAR.LE SB0, 0x1 ;  /* 0x000080400000791a */ /* 0x000fe80000000000 */
.L_x_114:
[----:B------:R-:W-:Y:S05]  /*7750*/  BSYNC.RECONVERGENT B0 ;  /* 0x0000000000007941 */ /* 0x000fea0003800200 */
.L_x_113:
[----:B------:R-:W-:Y:S01]  /*7760*/  BAR.SYNC.DEFER_BLOCKING 0x1, 0x80 ;  /* 0x0042000000007b1d */ /* 0x000fe20000010000 */
[----:B------:R-:W-:Y:S01]  /*7770*/  UISETP.NE.AND UP0, UPT, UR53, -0x2, UPT ;  /* 0xfffffffe3500788c */ /* 0x000fe2000bf05270 */
[----:B------:R-:W-:Y:S08]  /*7780*/  IADD3 R0, PT, PT, R36, 0x1, RZ ;  /* 0x0000000124007810 */ /* 0x000ff00007ffe0ff */
[----:B------:R-:W-:Y:S05]  /*7790*/  BRA.U !UP0, `(.L_x_115) ;  /* 0x0000000108287547 */ /* 0x000fea000b800000 */
[----:B------:R-:W2:Y:S01]  /*77a0*/  S2R R2, SR_CgaCtaId ;  /* 0x0000000000027919 */ /* 0x000ea20000008800 */
[----:B------:R-:W-:Y:S01]  /*77b0*/  ISETP.NE.AND P0, PT, R101, RZ, PT ;  /* 0x000000ff6500720c */ /* 0x000fe20003f05270 */
[----:B------:R-:W-:Y:S01]  /*77c0*/  IMAD.U32 R3, RZ, RZ, UR52 ;  /* 0x00000034ff037e24 */ /* 0x000fe2000f8e00ff */
[----:B------:R-:W-:Y:S04]  /*77d0*/  UIADD3 UR4, UPT, UPT, UR52, 0x1, URZ ;  /* 0x0000000134047890 */ /* 0x000fe8000fffe0ff */
[----:B------:R-:W-:Y:S04]  /*77e0*/  UISETP.NE.AND UP0, UPT, UR4, 0x3, UPT ;  /* 0x000000030400788c */ /* 0x000fe8000bf05270 */
[----:B------:R-:W-:Y:S03]  /*77f0*/  USEL UR52, UR4, URZ, UP0 ;  /* 0x000000ff04347287 */ /* 0x000fe60008000000 */
[----:B------:R-:W-:Y:S05]  /*7800*/  @P0 LEA R3, R3, UR47, 0x3 ;  /* 0x0000002f03030c11 */ /* 0x000fea000f8e18ff */
[----:B------:R-:W-:Y:S05]  /*7810*/  @P0 VIADD R3, R3, 0x48 ;  /* 0x0000004803030836 */ /* 0x000fea0000000000 */
[----:B--2---:R-:W-:Y:S04]  /*7820*/  @P0 PRMT R2, R2, 0x654, R3 ;  /* 0x0000065402020816 */ /* 0x004fe80000000003 */
[----:B------:R2:W-:Y:S03]  /*7830*/  @P0 SYNCS.ARRIVE.TRANS64.RED.A1T0 RZ, [R2+URZ], RZ ;  /* 0x000000ff02ff09a7 */ /* 0x0005e600081004ff */
.L_x_115:
[----:B------:R-:W-:Y:S01]  /*7840*/  R2UR UR6, R100 ;  /* 0x00000000640672ca */ /* 0x000fe200000e0000 */
[----:B------:R-:W-:Y:S01]  /*7850*/  UIADD3 UR53, UPT, UPT, UR53, 0x2, URZ ;  /* 0x0000000235357890 */ /* 0x000fe2000fffe0ff */
[----:B------:R-:W-:Y:S01]  /*7860*/  R2UR UR5, R86 ;  /* 0x00000000560572ca */ /* 0x000fe200000e0000 */
[----:B------:R-:W-:Y:S01]  /*7870*/  UMOV UR36, UR63 ;  /* 0x0000003f00247c82 */ /* 0x000fe20008000000 */
[----:B------:R-:W-:Y:S02]  /*7880*/  R2UR UR4, R87 ;  /* 0x00000000570472ca */ /* 0x000fe400000e0000 */
[----:B------:R-:W-:Y:S02]  /*7890*/  ISETP.NE.AND P0, PT, R90, 0x2, PT ;  /* 0x000000025a00780c */ /* 0x000fe40003f05270 */
[----:B------:R-:W-:Y:S02]  /*78a0*/  ISETP.NE.AND P1, PT, R0, 0x4, PT ;  /* 0x000000040000780c */ /* 0x000fe40003f25270 */
[----:B--2---:R-:W-:Y:S02]  /*78b0*/  SEL R2, RZ, 0x1, P0 ;  /* 0x00000001ff027807 */ /* 0x004fe40000000000 */
[----:B------:R-:W-:Y:S01]  /*78c0*/  SEL R3, RZ, 0x1, P1 ;  /* 0x00000001ff037807 */ /* 0x000fe20000800000 */
[----:B------:R-:W-:Y:S01]  /*78d0*/  UISETP.NE.AND UP0, UPT, UR6, URZ, UPT ;  /* 0x000000ff0600728c */ /* 0x000fe2000bf05270 */
[----:B------:R-:W-:Y:S01]  /*78e0*/  LOP3.LUT R93, R93, R2, RZ, 0x3c, !PT ;  /* 0x000000025d5d7212 */ /* 0x000fe200078e3cff */
[----:B------:R-:W-:Y:S01]  /*78f0*/  UIADD3 UR30, UPT, UPT, UR37, UR5, URZ ;  /* 0x00000005251e7290 */ /* 0x000fe2000fffe0ff */
[----:B------:R-:W-:Y:S01]  /*7900*/  LOP3.LUT R94, R94, R3, RZ, 0x3c, !PT ;  /* 0x000000035e5e7212 */ /* 0x000fe200078e3cff */
[----:B------:R-:W-:Y:S01]  /*7910*/  UIADD3 UR25, UPT, UPT, UR38, UR4, URZ ;  /* 0x0000000426197290 */ /* 0x000fe2000fffe0ff */
[----:B------:R-:W-:Y:S02]  /*7920*/  SEL R90, R90, RZ, P0 ;  /* 0x000000ff5a5a7207 */ /* 0x000fe40000000000 */
[----:B------:R-:W-:Y:S02]  /*7930*/  SEL R36, R0, RZ, P1 ;  /* 0x000000ff00247207 */ /* 0x000fe40000800000 */
[----:B------:R-:W-:Y:S07]  /*7940*/  BRA.U UP0, `(.L_x_116) ;  /* 0xffffffd500807547 */ /* 0x000fee000b83ffff */
[----:B------:R-:W-:-:S13]  /*7950*/  R2UR UR4, R88 ;  /* 0x00000000580472ca */ /* 0x000fda00000e0000 */
[----:B------:R-:W-:-:S09]  /*7960*/  UISETP.NE.AND UP0, UPT, UR4, URZ, UPT ;  /* 0x000000ff0400728c */ /* 0x000fd2000bf05270 */
[----:B------:R-:W-:Y:S05]  /*7970*/  BRA.U !UP0, `(.L_x_117) ;  /* 0x0000000108487547 */ /* 0x000fea000b800000 */
[----:B------:R-:W2:Y:S02]  /*7980*/  LDCU.64 UR4, c[0x0][0x890] ;  /* 0x00011200ff0477ac */ /* 0x000ea40008000a00 */
[----:B--2---:R-:W-:-:S04]  /*7990*/  UISETP.NE.U32.AND UP0, UPT, UR4, URZ, UPT ;  /* 0x000000ff0400728c */ /* 0x004fc8000bf05070 */
[----:B------:R-:W-:-:S09]  /*79a0*/  UISETP.NE.AND.EX UP0, UPT, UR5, URZ, UPT, UP0 ;  /* 0x000000ff0500728c */ /* 0x000fd2000bf05300 */
[----:B------:R-:W-:Y:S05]  /*79b0*/  BRA.U UP0, `(.L_x_118) ;  /* 0x00000001000c7547 */ /* 0x000fea000b800000 */
[----:B------:R-:W-:-:S13]  /*79c0*/  FSETP.NEU.AND P0, PT, R41, RZ, PT ;  /* 0x000000ff2900720b */ /* 0x000fda0003f0d000 */
[----:B------:R-:W-:Y:S05]  /*79d0*/  @!P0 EXIT ;  /* 0x000000000000894d */ /* 0x000fea0003800000 */
[----:B------:R-:W-:Y:S05]  /*79e0*/  BRA `(.L_x_117) ;  /* 0x00000000002c7947 */ /* 0x000fea0003800000 */
.L_x_118:
[----:B------:R-:W-:Y:S01]  /*79f0*/  ISETP.NE.AND P0, PT, R89, RZ, PT ;  /* 0x000000ff5900720c */ /* 0x000fe20003f05270 */
[----:B------:R-:W-:-:S12]  /*7a00*/  BSSY.RECONVERGENT B0, `(.L_x_117) ;  /* 0x0000009000007945 */ /* 0x000fd80003800200 */
[----:B------:R-:W-:Y:S05]  /*7a10*/  @P0 BRA `(.L_x_119) ;  /* 0x0000000000140947 */ /* 0x000fea0003800000 */
[----:B------:R-:W2:Y:S02]  /*7a20*/  LDCU.64 UR4, c[0x0][0x888] ;  /* 0x00011100ff0477ac */ /* 0x000ea40008000a00 */
[----:B--2---:R-:W-:-:S04]  /*7a30*/  ISETP.NE.U32.AND P0, PT, RZ, UR4, PT ;  /* 0x00000004ff007c0c */ /* 0x004fc8000bf05070 */
[----:B------:R-:W-:-:S13]  /*7a40*/  ISETP.NE.AND.EX P0, PT, RZ, UR5, PT, P0 ;  /* 0x00000005ff007c0c */ /* 0x000fda000bf05300 */
[----:B------:R-:W-:Y:S05]  /*7a50*/  @!P0 EXIT ;  /* 0x000000000000894d */ /* 0x000fea0003800000 */
[----:B------:R-:W-:Y:S05]  /*7a60*/  BRA `(.L_x_120) ;  /* 0x0000000000087947 */ /* 0x000fea0003800000 */
.L_x_119:
[----:B------:R-:W-:-:S13]  /*7a70*/  FSETP.NEU.AND P0, PT, R41, RZ, PT ;  /* 0x000000ff2900720b */ /* 0x000fda0003f0d000 */
[----:B------:R-:W-:Y:S05]  /*7a80*/  @!P0 EXIT ;  /* 0x000000000000894d */ /* 0x000fea0003800000 */
.L_x_120:
[----:B------:R-:W-:Y:S05]  /*7a90*/  BSYNC.RECONVERGENT B0 ;  /* 0x0000000000007941 */ /* 0x000fea0003800200 */
.L_x_117:
[----:B------:R-:W2:Y:S01]  /*7aa0*/  S2UR UR5, SR_CgaCtaId ;  /* 0x00000000000579c3 */ /* 0x000ea20000008800 */
[----:B------:R-:W-:Y:S01]  /*7ab0*/  ULEA UR4, UR52, UR47, 0x3 ;  /* 0x0000002f34047291 */ /* 0x000fe2000f8e18ff */
[----:B------:R-:W-:-:S04]  /*7ac0*/  DEPBAR.LE SB0, 0x0 ;  /* 0x000080000000791a */ /* 0x000fc80000000000 */
[----:B------:R-:W-:-:S04]  /*7ad0*/  UIADD3 UR4, UPT, UPT, UR4, 0x48, URZ ;  /* 0x0000004804047890 */ /* 0x000fc8000fffe0ff */
[----:B--2---:R-:W-:-:S09]  /*7ae0*/  UPRMT UR4, UR5, 0x654, UR4 ;  /* 0x0000065405047896 */ /* 0x004fd20008000004 */
[----:B------:R-:W-:Y:S01]  /*7af0*/  SYNCS.ARRIVE.TRANS64.RED.A1T0 RZ, [UR4], RZ ;  /* 0x000000ffffff79a7 */ /* 0x000fe20008100404 */
[----:B------:R-:W-:Y:S05]  /*7b00*/  EXIT ;  /* 0x000000000000794d */ /* 0x000fea0003800000 */
.L_x_24:
[----:B--2---:R2:W3:Y:S02]  /*7b10*/  SYNCS.PHASECHK.TRANS64.TRYWAIT P0, [R0+URZ+0xe0], R3 ;  /* 0x0000e003000075a7 */ /* 0x0044e400080011ff */
[----:B---3--:R-:W-:Y:S05]  /*7b20*/  @!P0 NANOSLEEP.SYNCS 0x989680 ;  /* 0x009896800000895d */ /* 0x008fea0003900000 */
[----:B------:R-:W3:Y:S02]  /*7b30*/  @!P0 SYNCS.PHASECHK.TRANS64 P0, [R0+URZ+0xe0], R3 ;  /* 0x0000e003000085a7 */ /* 0x000ee400080010ff */
[----:B---3--:R-:W-:Y:S05]  /*7b40*/  @!P0 BRA `(.L_x_24) ;  /* 0xfffffffc00f08947 */ /* 0x008fea000383ffff */
[----:B------:R-:W-:Y:S05]  /*7b50*/  BRA `(.L_x_121) ;  /* 0xffffff9c00587947 */ /* 0x000fea000383ffff */
.L_x_27:
[----:B--2---:R-:W-:-:S07]  /*7b60*/  MOV R0, UR33 ;  /* 0x0000002100007c02 */ /* 0x004fce0008000f00 */
.L_x_122:
[----:B--2---:R2:W3:Y:S02]  /*7b70*/  SYNCS.PHASECHK.TRANS64.TRYWAIT P0, [R0+URZ+0x18], R3 ;  /* 0x00001803000075a7 */ /* 0x0044e400080011ff */
[----:B---3--:R-:W-:Y:S05]  /*7b80*/  @!P0 NANOSLEEP.SYNCS 0x989680 ;  /* 0x009896800000895d */ /* 0x008fea0003900000 */
[----:B------:R-:W3:Y:S02]  /*7b90*/  @!P0 SYNCS.PHASECHK.TRANS64 P0, [R0+URZ+0x18], R3 ;  /* 0x00001803000085a7 */ /* 0x000ee400080010ff */
[----:B---3--:R-:W-:Y:S05]  /*7ba0*/  @!P0 BRA `(.L_x_122) ;  /* 0xfffffffc00f08947 */ /* 0x008fea000383ffff */
[----:B------:R-:W-:Y:S05]  /*7bb0*/  BRA `(.L_x_26) ;  /* 0xffffff9c00987947 */ /* 0x000fea000383ffff */
.L_x_34:
[----:B-1----:R-:W-:-:S07]  /*7bc0*/  MOV R0, UR17 ;  /* 0x0000001100007c02 */ /* 0x002fce0008000f00 */
.L_x_123:
[----:B-1----:R1:W2:Y:S02]  /*7bd0*/  SYNCS.PHASECHK.TRANS64.TRYWAIT P0, [R0+URZ+0x18], R3 ;  /* 0x00001803000075a7 */ /* 0x0022a400080011ff */
[----:B--2---:R-:W-:Y:S05]  /*7be0*/  @!P0 NANOSLEEP.SYNCS 0x989680 ;  /* 0x009896800000895d */ /* 0x004fea0003900000 */
[----:B------:R-:W2:Y:S02]  /*7bf0*/  @!P0 SYNCS.PHASECHK.TRANS64 P0, [R0+URZ+0x18], R3 ;  /* 0x00001803000085a7 */ /* 0x000ea400080010ff */
[----:B--2---:R-:W-:Y:S05]  /*7c00*/  @!P0 BRA `(.L_x_123) ;  /* 0xfffffffc00f08947 */ /* 0x004fea000383ffff */
[----:B------:R-:W-:Y:S05]  /*7c10*/  BRA `(.L_x_33) ;  /* 0xffffffa000587947 */ /* 0x000fea000383ffff */
.L_x_39:
[----:B-1----:R1:W2:Y:S02]  /*7c20*/  SYNCS.PHASECHK.TRANS64.TRYWAIT P0, [R3+URZ+0x70], R0 ;  /* 0x00007000030075a7 */ /* 0x0022a400080011ff */
[----:B--2---:R-:W-:Y:S05]  /*7c30*/  @!P0 NANOSLEEP.SYNCS 0x989680 ;  /* 0x009896800000895d */ /* 0x004fea0003900000 */
[----:B------:R-:W2:Y:S02]  /*7c40*/  @!P0 SYNCS.PHASECHK.TRANS64 P0, [R3+URZ+0x70], R0 ;  /* 0x00007000030085a7 */ /* 0x000ea400080010ff */
[----:B--2---:R-:W-:Y:S05]  /*7c50*/  @!P0 BRA `(.L_x_39) ;  /* 0xfffffffc00f08947 */ /* 0x004fea000383ffff */
[----:B------:R-:W-:Y:S05]  /*7c60*/  BRA `(.L_x_124) ;  /* 0xffffffa000f87947 */ /* 0x000fea000383ffff */
.L_x_43:
[----:B-1----:R-:W-:-:S07]  /*7c70*/  MOV R0, UR4 ;  /* 0x0000000400007c02 */ /* 0x002fce0008000f00 */
.L_x_125:
[----:B-1----:R1:W2:Y:S02]  /*7c80*/  SYNCS.PHASECHK.TRANS64.TRYWAIT P0, [R0+URZ], R3 ;  /* 0x00000003000075a7 */ /* 0x0022a400080011ff */
[----:B--2---:R-:W-:Y:S05]  /*7c90*/  @!P0 NANOSLEEP.SYNCS 0x989680 ;  /* 0x009896800000895d */ /* 0x004fea0003900000 */
[----:B------:R-:W2:Y:S02]  /*7ca0*/  @!P0 SYNCS.PHASECHK.TRANS64 P0, [R0+URZ], R3 ;  /* 0x00000003000085a7 */ /* 0x000ea400080010ff */
[----:B--2---:R-:W-:Y:S05]  /*7cb0*/  @!P0 BRA `(.L_x_125) ;  /* 0xfffffffc00f08947 */ /* 0x004fea000383ffff */
[----:B------:R-:W-:Y:S05]  /*7cc0*/  BRA `(.L_x_126) ;  /* 0xffffffa800a47947 */ /* 0x000fea000383ffff */
.L_x_44:
[----:B------:R-:W-:-:S07]  /*7cd0*/  MOV R0, UR5 ;  /* 0x0000000500007c02 */ /* 0x000fce0008000f00 */
.L_x_127:
[----:B-1----:R1:W2:Y:S02]  /*7ce0*/  SYNCS.PHASECHK.TRANS64.TRYWAIT P0, [R0+URZ], R3 ;  /* 0x00000003000075a7 */ /* 0x0022a400080011ff */
[----:B--2---:R-:W-:Y:S05]  /*7cf0*/  @!P0 NANOSLEEP.SYNCS 0x989680 ;  /* 0x009896800000895d */ /* 0x004fea0003900000 */
[----:B------:R-:W2:Y:S02]  /*7d00*/  @!P0 SYNCS.PHASECHK.TRANS64 P0, [R0+URZ], R3 ;  /* 0x00000003000085a7 */ /* 0x000ea400080010ff */
[----:B--2---:R-:W-:Y:S05]  /*7d10*/  @!P0 BRA `(.L_x_127) ;  /* 0xfffffffc00f08947 */ /* 0x004fea000383ffff */
[----:B------:R-:W-:Y:S05]  /*7d20*/  BRA `(.L_x_128) ;  /* 0xffffffa800b07947 */ /* 0x000fea000383ffff */
.L_x_47:
[----:B-1----:R1:W2:Y:S02]  /*7d30*/  SYNCS.PHASECHK.TRANS64.TRYWAIT P0, [R2+URZ+0xd0], R5 ;  /* 0x0000d005020075a7 */ /* 0x0022a400080011ff */
[----:B--2---:R-:W-:Y:S05]  /*7d40*/  @!P0 NANOSLEEP.SYNCS 0x989680 ;  /* 0x009896800000895d */ /* 0x004fea0003900000 */
[----:B------:R-:W2:Y:S02]  /*7d50*/  @!P0 SYNCS.PHASECHK.TRANS64 P0, [R2+URZ+0xd0], R5 ;  /* 0x0000d005020085a7 */ /* 0x000ea400080010ff */
[----:B--2---:R-:W-:Y:S05]  /*7d60*/  @!P0 BRA `(.L_x_47) ;  /* 0xfffffffc00f08947 */ /* 0x004fea000383ffff */
[----:B------:R-:W-:Y:S05]  /*7d70*/  BRA `(.L_x_129) ;  /* 0xffffffac00147947 */ /* 0x000fea000383ffff */
.L_x_48:
[----:B------:R-:W-:-:S07]  /*7d80*/  MOV R2, UR4 ;  /* 0x0000000400027c02 */ /* 0x000fce0008000f00 */
.L_x_130:
[----:B-1----:R1:W2:Y:S02]  /*7d90*/  SYNCS.PHASECHK.TRANS64.TRYWAIT P0, [R2+URZ+0x80], R5 ;  /* 0x00008005020075a7 */ /* 0x0022a400080011ff */
[----:B--2---:R-:W-:Y:S05]  /*7da0*/  @!P0 NANOSLEEP.SYNCS 0x989680 ;  /* 0x009896800000895d */ /* 0x004fea0003900000 */
[----:B------:R-:W2:Y:S02]  /*7db0*/  @!P0 SYNCS.PHASECHK.TRANS64 P0, [R2+URZ+0x80], R5 ;  /* 0x00008005020085a7 */ /* 0x000ea400080010ff */
[----:B--2---:R-:W-:Y:S05]  /*7dc0*/  @!P0 BRA `(.L_x_130) ;  /* 0xfffffffc00f08947 */ /* 0x004fea000383ffff */
[----:B------:R-:W-:Y:S05]  /*7dd0*/  BRA `(.L_x_131) ;  /* 0xffffffac00247947 */ /* 0x000fea000383ffff */
.L_x_49:
[----:B-1----:R1:W2:Y:S02]  /*7de0*/  SYNCS.PHASECHK.TRANS64.TRYWAIT P1, [R2+URZ+0x70], R5 ;  /* 0x00007005020075a7 */ /* 0x0022a400080211ff */
[----:B--2---:R-:W-:Y:S05]  /*7df0*/  @!P1 NANOSLEEP.SYNCS 0x989680 ;  /* 0x009896800000995d */ /* 0x004fea0003900000 */
[----:B------:R-:W2:Y:S02]  /*7e00*/  @!P1 SYNCS.PHASECHK.TRANS64 P1, [R2+URZ+0x70], R5 ;  /* 0x00007005020095a7 */ /* 0x000ea400080210ff */
[----:B--2---:R-:W-:Y:S05]  /*7e10*/  @!P1 BRA `(.L_x_49) ;  /* 0xfffffffc00f09947 */ /* 0x004fea000383ffff */
[----:B------:R-:W-:Y:S05]  /*7e20*/  BRA `(.L_x_132) ;  /* 0xffffffac00547947 */ /* 0x000fea000383ffff */
.L_x_52:
[----:B------:R-:W-:-:S07]  /*7e30*/  MOV R0, UR4 ;  /* 0x0000000400007c02 */ /* 0x000fce0008000f00 */
.L_x_133:
[----:B-1----:R1:W2:Y:S02]  /*7e40*/  SYNCS.PHASECHK.TRANS64.TRYWAIT P0, [R0+URZ+0x80], R3 ;  /* 0x00008003000075a7 */ /* 0x0022a400080011ff */
[----:B--2---:R-:W-:Y:S05]  /*7e50*/  @!P0 NANOSLEEP.SYNCS 0x989680 ;  /* 0x009896800000895d */ /* 0x004fea0003900000 */
[----:B------:R-:W2:Y:S02]  /*7e60*/  @!P0 SYNCS.PHASECHK.TRANS64 P0, [R0+URZ+0x80], R3 ;  /* 0x00008003000085a7 */ /* 0x000ea400080010ff */
[----:B--2---:R-:W-:Y:S05]  /*7e70*/  @!P0 BRA `(.L_x_133) ;  /* 0xfffffffc00f08947 */ /* 0x004fea000383ffff */
[----:B------:R-:W-:Y:S05]  /*7e80*/  BRA `(.L_x_51) ;  /* 0xffffffac00a87947 */ /* 0x000fea000383ffff */
.L_x_59:
[----:B-1----:R1:W2:Y:S02]  /*7e90*/  SYNCS.PHASECHK.TRANS64.TRYWAIT P1, [R0+URZ+0x70], R5 ;  /* 0x00007005000075a7 */ /* 0x0022a400080211ff */
[----:B--2---:R-:W-:Y:S05]  /*7ea0*/  @!P1 NANOSLEEP.SYNCS 0x989680 ;  /* 0x009896800000995d */ /* 0x004fea0003900000 */
[----:B------:R-:W2:Y:S02]  /*7eb0*/  @!P1 SYNCS.PHASECHK.TRANS64 P1, [R0+URZ+0x70], R5 ;  /* 0x00007005000095a7 */ /* 0x000ea400080210ff */
[----:B--2---:R-:W-:Y:S05]  /*7ec0*/  @!P1 BRA `(.L_x_59) ;  /* 0xfffffffc00f09947 */ /* 0x004fea000383ffff */
[----:B------:R-:W-:Y:S05]  /*7ed0*/  BRA `(.L_x_134) ;  /* 0xffffffb400107947 */ /* 0x000fea000383ffff */
.L_x_60:
[----:B------:R-:W-:-:S07]  /*7ee0*/  MOV R3, UR22 ;  /* 0x0000001600037c02 */ /* 0x000fce0008000f00 */
.L_x_135:
[----:B-1----:R1:W2:Y:S02]  /*7ef0*/  SYNCS.PHASECHK.TRANS64.TRYWAIT P0, [R3+URZ+0xb0], R0 ;  /* 0x0000b000030075a7 */ /* 0x0022a400080011ff */
[----:B--2---:R-:W-:Y:S05]  /*7f00*/  @!P0 NANOSLEEP.SYNCS 0x989680 ;  /* 0x009896800000895d */ /* 0x004fea0003900000 */
[----:B------:R-:W2:Y:S02]  /*7f10*/  @!P0 SYNCS.PHASECHK.TRANS64 P0, [R3+URZ+0xb0], R0 ;  /* 0x0000b000030085a7 */ /* 0x000ea400080010ff */
[----:B--2---:R-:W-:Y:S05]  /*7f20*/  @!P0 BRA `(.L_x_135) ;  /* 0xfffffffc00f08947 */ /* 0x004fea000383ffff */
[----:B------:R-:W-:Y:S05]  /*7f30*/  BRA `(.L_x_136) ;  /* 0xffffffb400487947 */ /* 0x000fea000383ffff */
.L_x_63:
[----:B------:R-:W-:Y:S07]  /*7f40*/  MOV R0, UR5 ;  /* 0x0000000500007c02 */ /* 0x000fee0008000f00 */
.L_x_137:
[----:B-1----:R1:W2:Y:S02]  /*7f50*/  SYNCS.PHASECHK.TRANS64.TRYWAIT P0, [R0+URZ], R3 ;  /* 0x00000003000075a7 */ /* 0x0022a400080011ff */
[----:B--2---:R-:W-:Y:S05]  /*7f60*/  @!P0 NANOSLEEP.SYNCS 0x989680 ;  /* 0x009896800000895d */ /* 0x004fea0003900000 */
[----:B------:R-:W2:Y:S02]  /*7f70*/  @!P0 SYNCS.PHASECHK.TRANS64 P0, [R0+URZ], R3 ;  /* 0x00000003000085a7 */ /* 0x000ea400080010ff */
[----:B--2---:R-:W-:Y:S05]  /*7f80*/  @!P0 BRA `(.L_x_137) ;  /* 0xfffffffc00f08947 */ /* 0x004fea000383ffff */
[----:B------:R-:W-:Y:S05]  /*7f90*/  BRA `(.L_x_62) ;  /* 0xffffffb400647947 */ /* 0x000fea000383ffff */
.L_x_66:
[----:B------:R-:W-:-:S07]  /*7fa0*/  MOV R0, UR4 ;  /* 0x0000000400007c02 */ /* 0x000fce0008000f00 */
.L_x_138:
[----:B--2---:R2:W4:Y:S02]  /*7fb0*/  SYNCS.PHASECHK.TRANS64.TRYWAIT P0, [R0+URZ], R3 ;  /* 0x00000003000075a7 */ /* 0x00452400080011ff */
[----:B----4-:R-:W-:Y:S05]  /*7fc0*/  @!P0 NANOSLEEP.SYNCS 0x989680 ;  /* 0x009896800000895d */ /* 0x010fea0003900000 */
[----:B------:R-:W4:Y:S02]  /*7fd0*/  @!P0 SYNCS.PHASECHK.TRANS64 P0, [R0+URZ], R3 ;  /* 0x00000003000085a7 */ /* 0x000f2400080010ff */
[----:B----4-:R-:W-:Y:S05]  /*7fe0*/  @!P0 BRA `(.L_x_138) ;  /* 0xfffffffc00f08947 */ /* 0x010fea000383ffff */
[----:B------:R-:W-:Y:S05]  /*7ff0*/  BRA `(.L_x_139) ;  /* 0xffffffb800187947 */ /* 0x000fea000383ffff */
.L_x_67:
[----:B------:R-:W-:-:S07]  /*8000*/  MOV R0, UR5 ;  /* 0x0000000500007c02 */ /* 0x000fce0008000f00 */
.L_x_140:
[----:B-1----:R1:W2:Y:S02]  /*8010*/  SYNCS.PHASECHK.TRANS64.TRYWAIT P0, [R0+URZ], R3 ;  /* 0x00000003000075a7 */ /* 0x0022a400080011ff */
[----:B--2---:R-:W-:Y:S05]  /*8020*/  @!P0 NANOSLEEP.SYNCS 0x989680 ;  /* 0x009896800000895d */ /* 0x004fea0003900000 */
[----:B------:R-:W2:Y:S02]  /*8030*/  @!P0 SYNCS.PHASECHK.TRANS64 P0, [R0+URZ], R3 ;  /* 0x00000003000085a7 */ /* 0x000ea400080010ff */
[----:B--2---:R-:W-:Y:S05]  /*8040*/  @!P0 BRA `(.L_x_140) ;  /* 0xfffffffc00f08947 */ /* 0x004fea000383ffff */
[----:B------:R-:W-:Y:S05]  /*8050*/  BRA `(.L_x_141) ;  /* 0xffffffb800247947 */ /* 0x000fea000383ffff */
.L_x_68:
[----:B------:R-:W-:-:S07]  /*8060*/  MOV R0, UR5 ;  /* 0x0000000500007c02 */ /* 0x000fce0008000f00 */
.L_x_142:
[----:B-1----:R1:W2:Y:S02]  /*8070*/  SYNCS.PHASECHK.TRANS64.TRYWAIT P0, [R0+URZ], R3 ;  /* 0x00000003000075a7 */ /* 0x0022a400080011ff */
[----:B--2---:R-:W-:Y:S05]  /*8080*/  @!P0 NANOSLEEP.SYNCS 0x989680 ;  /* 0x009896800000895d */ /* 0x004fea0003900000 */
[----:B------:R-:W2:Y:S02]  /*8090*/  @!P0 SYNCS.PHASECHK.TRANS64 P0, [R0+URZ], R3 ;  /* 0x00000003000085a7 */ /* 0x000ea400080010ff */
[----:B--2---:R-:W-:Y:S05]  /*80a0*/  @!P0 BRA `(.L_x_142) ;  /* 0xfffffffc00f08947 */ /* 0x004fea000383ffff */
[----:B------:R-:W-:Y:S05]  /*80b0*/  BRA `(.L_x_143) ;  /* 0xffffffb800307947 */ /* 0x000fea000383ffff */
.L_x_69:
[----:B------:R-:W-:-:S07]  /*80c0*/  MOV R0, UR4 ;  /* 0x0000000400007c02 */ /* 0x000fce0008000f00 */
.L_x_144:
[----:B-1----:R1:W2:Y:S02]  /*80d0*/  SYNCS.PHASECHK.TRANS64.TRYWAIT P0, [R0+URZ], R3 ;  /* 0x00000003000075a7 */ /* 0x0022a400080011ff */
[----:B--2---:R-:W-:Y:S05]  /*80e0*/  @!P0 NANOSLEEP.SYNCS 0x989680 ;  /* 0x009896800000895d */ /* 0x004fea0003900000 */
[----:B------:R-:W2:Y:S02]  /*80f0*/  @!P0 SYNCS.PHASECHK.TRANS64 P0, [R0+URZ], R3 ;  /* 0x00000003000085a7 */ /* 0x000ea400080010ff */
[----:B--2---:R-:W-:Y:S05]  /*8100*/  @!P0 BRA `(.L_x_144) ;  /* 0xfffffffc00f08947 */ /* 0x004fea000383ffff */
[----:B------:R-:W-:Y:S05]  /*8110*/  BRA `(.L_x_145) ;  /* 0xffffffb8003c7947 */ /* 0x000fea000383ffff */
.L_x_74:
[----:B--2---:R2:W4:Y:S02]  /*8120*/  SYNCS.PHASECHK.TRANS64.TRYWAIT P0, [R12+URZ+0x70], R9 ;  /* 0x000070090c0075a7 */ /* 0x00452400080011ff */
[----:B----4-:R-:W-:Y:S05]  /*8130*/  @!P0 NANOSLEEP.SYNCS 0x989680 ;  /* 0x009896800000895d */ /* 0x010fea0003900000 */
[----:B------:R-:W4:Y:S02]  /*8140*/  @!P0 SYNCS.PHASECHK.TRANS64 P0, [R12+URZ+0x70], R9 ;  /* 0x000070090c0085a7 */ /* 0x000f2400080010ff */
[----:B----4-:R-:W-:Y:S05]  /*8150*/  @!P0 BRA `(.L_x_74) ;  /* 0xfffffffc00f08947 */ /* 0x010fea000383ffff */
[----:B------:R-:W-:Y:S05]  /*8160*/  BRA `(.L_x_146) ;  /* 0xffffffbc00507947 */ /* 0x000fea000383ffff */
.L_x_77:
[----:B------:R-:W-:Y:S07]  /*8170*/  MOV R0, UR24 ;  /* 0x0000001800007c02 */ /* 0x000fee0008000f00 */
.L_x_147:
[----:B--2---:R2:W3:Y:S02]  /*8180*/  SYNCS.PHASECHK.TRANS64.TRYWAIT P2, [R0+URZ+0x68], R9 ;  /* 0x00006809000075a7 */ /* 0x0044e400080411ff */
[----:B---3--:R-:W-:Y:S05]  /*8190*/  @!P2 NANOSLEEP.SYNCS 0x989680 ;  /* 0x009896800000a95d */ /* 0x008fea0003900000 */
[----:B------:R-:W3:Y:S02]  /*81a0*/  @!P2 SYNCS.PHASECHK.TRANS64 P2, [R0+URZ+0x68], R9 ;  /* 0x000068090000a5a7 */ /* 0x000ee400080410ff */
[----:B---3--:R-:W-:Y:S05]  /*81b0*/  @!P2 BRA `(.L_x_147) ;  /* 0xfffffffc00f0a947 */ /* 0x008fea000383ffff */
[----:B------:R-:W-:Y:S05]  /*81c0*/  BRA `(.L_x_76) ;  /* 0xffffffc000b47947 */ /* 0x000fea000383ffff */
.L_x_80:
[----:B------:R-:W-:Y:S07]  /*81d0*/  MOV R0, UR4 ;  /* 0x0000000400007c02 */ /* 0x000fee0008000f00 */
.L_x_148:
[----:B--2---:R2:W3:Y:S02]  /*81e0*/  SYNCS.PHASECHK.TRANS64.TRYWAIT P0, [R0+URZ+0x48], R9 ;  /* 0x00004809000075a7 */ /* 0x0044e400080011ff */
[----:B---3--:R-:W-:Y:S05]  /*81f0*/  @!P0 NANOSLEEP.SYNCS 0x989680 ;  /* 0x009896800000895d */ /* 0x008fea0003900000 */
[----:B------:R-:W3:Y:S02]  /*8200*/  @!P0 SYNCS.PHASECHK.TRANS64 P0, [R0+URZ+0x48], R9 ;  /* 0x00004809000085a7 */ /* 0x000ee400080010ff */
[----:B---3--:R-:W-:Y:S05]  /*8210*/  @!P0 BRA `(.L_x_148) ;  /* 0xfffffffc00f08947 */ /* 0x008fea000383ffff */
[----:B------:R-:W-:Y:S05]  /*8220*/  BRA `(.L_x_149) ;  /* 0xffffffc400147947 */ /* 0x000fea000383ffff */
.L_x_81:
[----:B------:R-:W-:Y:S07]  /*8230*/  MOV R9, UR5 ;  /* 0x0000000500097c02 */ /* 0x000fee0008000f00 */
.L_x_150:
[----:B--2---:R2:W3:Y:S02]  /*8240*/  SYNCS.PHASECHK.TRANS64.TRYWAIT P0, [R9+URZ+0x48], R0 ;  /* 0x00004800090075a7 */ /* 0x0044e400080011ff */
[----:B---3--:R-:W-:Y:S05]  /*8250*/  @!P0 NANOSLEEP.SYNCS 0x989680 ;  /* 0x009896800000895d */ /* 0x008fea0003900000 */
[----:B------:R-:W3:Y:S02]  /*8260*/  @!P0 SYNCS.PHASECHK.TRANS64 P0, [R9+URZ+0x48], R0 ;  /* 0x00004800090085a7 */ /* 0x000ee400080010ff */
[----:B---3--:R-:W-:Y:S05]  /*8270*/  @!P0 BRA `(.L_x_150) ;  /* 0xfffffffc00f08947 */ /* 0x008fea000383ffff */
[----:B------:R-:W-:Y:S05]  /*8280*/  BRA `(.L_x_151) ;  /* 0xffffffc400747947 */ /* 0x000fea000383ffff */
.L_x_83:
[----:B------:R-:W-:-:S07]  /*8290*/  MOV R0, UR4 ;  /* 0x0000000400007c02 */ /* 0x000fce0008000f00 */
.L_x_152:
[----:B--2---:R2:W3:Y:S02]  /*82a0*/  SYNCS.PHASECHK.TRANS64.TRYWAIT P0, [R0+URZ], R3 ;  /* 0x00000003000075a7 */ /* 0x0044e400080011ff */
[----:B---3--:R-:W-:Y:S05]  /*82b0*/  @!P0 NANOSLEEP.SYNCS 0x989680 ;  /* 0x009896800000895d */ /* 0x008fea0003900000 */
[----:B------:R-:W3:Y:S02]  /*82c0*/  @!P0 SYNCS.PHASECHK.TRANS64 P0, [R0+URZ], R3 ;  /* 0x00000003000085a7 */ /* 0x000ee400080010ff */
[----:B---3--:R-:W-:Y:S05]  /*82d0*/  @!P0 BRA `(.L_x_152) ;  /* 0xfffffffc00f08947 */ /* 0x008fea000383ffff */
[----:B------:R-:W-:Y:S05]  /*82e0*/  BRA `(.L_x_153) ;  /* 0xffffffc800087947 */ /* 0x000fea000383ffff */
.L_x_84:
[----:B------:R-:W-:-:S07]  /*82f0*/  MOV R0, UR5 ;  /* 0x0000000500007c02 */ /* 0x000fce0008000f00 */
.L_x_154:
[----:B--2---:R2:W3:Y:S02]  /*8300*/  SYNCS.PHASECHK.TRANS64.TRYWAIT P0, [R0+URZ], R3 ;  /* 0x00000003000075a7 */ /* 0x0044e400080011ff */
[----:B---3--:R-:W-:Y:S05]  /*8310*/  @!P0 NANOSLEEP.SYNCS 0x989680 ;  /* 0x009896800000895d */ /* 0x008fea0003900000 */
[----:B------:R-:W3:Y:S02]  /*8320*/  @!P0 SYNCS.PHASECHK.TRANS64 P0, [R0+URZ], R3 ;  /* 0x00000003000085a7 */ /* 0x000ee400080010ff */
[----:B---3--:R-:W-:Y:S05]  /*8330*/  @!P0 BRA `(.L_x_154) ;  /* 0xfffffffc00f08947 */ /* 0x008fea000383ffff */
[----:B------:R-:W-:Y:S05]  /*8340*/  BRA `(.L_x_155) ;  /* 0xffffffc800147947 */ /* 0x000fea000383ffff */
.L_x_86:
[----:B-1----:R1:W2:Y:S02]  /*8350*/  SYNCS.PHASECHK.TRANS64.TRYWAIT P0, [R3+URZ+0x70], R0 ;  /* 0x00007000030075a7 */ /* 0x0022a400080011ff */
[----:B--2---:R-:W-:Y:S05]  /*8360*/  @!P0 NANOSLEEP.SYNCS 0x989680 ;  /* 0x009896800000895d */ /* 0x004fea0003900000 */
[----:B------:R-:W2:Y:S02]  /*8370*/  @!P0 SYNCS.PHASECHK.TRANS64 P0, [R3+URZ+0x70], R0 ;  /* 0x00007000030085a7 */ /* 0x000ea400080010ff */
[----:B--2---:R-:W-:Y:S05]  /*8380*/  @!P0 BRA `(.L_x_86) ;  /* 0xfffffffc00f08947 */ /* 0x004fea000383ffff */
[----:B------:R-:W-:Y:S05]  /*8390*/  BRA `(.L_x_156) ;  /* 0xffffffcc00007947 */ /* 0x000fea000383ffff */
.L_x_96:
[----:B-1----:R1:W2:Y:S02]  /*83a0*/  SYNCS.PHASECHK.TRANS64.TRYWAIT P1, [R0+URZ+0x30], R5 ;  /* 0x00003005000075a7 */ /* 0x0022a400080211ff */
[----:B--2---:R-:W-:Y:S05]  /*83b0*/  @!P1 NANOSLEEP.SYNCS 0x989680 ;  /* 0x009896800000995d */ /* 0x004fea0003900000 */
[----:B------:R-:W2:Y:S02]  /*83c0*/  @!P1 SYNCS.PHASECHK.TRANS64 P1, [R0+URZ+0x30], R5 ;  /* 0x00003005000095a7 */ /* 0x000ea400080210ff */
[----:B--2---:R-:W-:Y:S05]  /*83d0*/  @!P1 BRA `(.L_x_96) ;  /* 0xfffffffc00f09947 */ /* 0x004fea000383ffff */
[----:B------:R-:W-:Y:S05]  /*83e0*/  BRA `(.L_x_95) ;  /* 0xffffffd800987947 */ /* 0x000fea000383ffff */
.L_x_98:
[----:B-1----:R1:W4:Y:S02]  /*83f0*/  SYNCS.PHASECHK.TRANS64.TRYWAIT P0, [R102+URZ+0x90], R3 ;  /* 0x00009003660075a7 */ /* 0x00232400080011ff */
[----:B----4-:R-:W-:Y:S05]  /*8400*/  @!P0 NANOSLEEP.SYNCS 0x989680 ;  /* 0x009896800000895d */ /* 0x010fea0003900000 */
[----:B------:R-:W4:Y:S02]  /*8410*/  @!P0 SYNCS.PHASECHK.TRANS64 P0, [R102+URZ+0x90], R3 ;  /* 0x00009003660085a7 */ /* 0x000f2400080010ff */
[----:B----4-:R-:W-:Y:S05]  /*8420*/  @!P0 BRA `(.L_x_98) ;  /* 0xfffffffc00f08947 */ /* 0x010fea000383ffff */
[----:B------:R-:W-:Y:S05]  /*8430*/  BRA `(.L_x_97) ;  /* 0xffffffd800d07947 */ /* 0x000fea000383ffff */
.L_x_109:
[----:B---3--:R3:W4:Y:S02]  /*8440*/  SYNCS.PHASECHK.TRANS64.TRYWAIT P0, [R3+URZ+0x30], R110 ;  /* 0x0000306e030075a7 */ /* 0x00872400080011ff */
[----:B----4-:R-:W-:Y:S05]  /*8450*/  @!P0 NANOSLEEP.SYNCS 0x989680 ;  /* 0x009896800000895d */ /* 0x010fea0003900000 */
[----:B------:R-:W4:Y:S02]  /*8460*/  @!P0 SYNCS.PHASECHK.TRANS64 P0, [R3+URZ+0x30], R110 ;  /* 0x0000306e030085a7 */ /* 0x000f2400080010ff */
[----:B----4-:R-:W-:Y:S05]  /*8470*/  @!P0 BRA `(.L_x_109) ;  /* 0xfffffffc00f08947 */ /* 0x010fea000383ffff */
[----:B------:R-:W-:Y:S05]  /*8480*/  BRA `(.L_x_108) ;  /* 0xffffffe400c07947 */ /* 0x000fea000383ffff */
        .weak           $__internal_0_$__cuda_sm10x_tcgen05_guardrail_trap_col_being_dealloced_not_returned_by_alloc
        .type           $__internal_0_$__cuda_sm10x_tcgen05_guardrail_trap_col_being_dealloced_not_returned_by_alloc,@function
        .size           $__internal_0_$__cuda_sm10x_tcgen05_guardrail_trap_col_being_dealloced_not_returned_by_alloc,($__internal_1_$__cuda_sm10x_tcgen05_guardrail_trap_phase_invalid_during_alloc - $__internal_0_$__cuda_sm10x_tcgen05_guardrail_trap_col_being_dealloced_not_returned_by_alloc)
$__internal_0_$__cuda_sm10x_tcgen05_guardrail_trap_col_being_dealloced_not_returned_by_alloc:
[----:B------:R-:W-:Y:S05]  /*8490*/  BPT.TRAP 0x1 ;  /* 0x000000040000795c */ /* 0x000fea0000300000 */
[----:B------:R-:W-:-:S04]  /*84a0*/  HFMA2 R3, -RZ, RZ, 0, 0 ;  /* 0x00000000ff037431 */ /* 0x000fc800000001ff */
[----:B------:R-:W-:Y:S05]  /*84b0*/  RET.REL.NODEC R2 `(_ZN7cutlass13device_kernelINS_4gemm6kernel13GemmUniversalIN4cute5tupleIJiiiiEEENS1_10collective13CollectiveMmaINS1_35MainloopSm100TmaUmmaWarpSpecializedILi3ELi2ELi4ENS5_IJNS4_1CILi1EEENSA_ILi2EEESB_EEEEENS5_IJNSA_ILi128EEENSA_ILi64EEENSA_ILi32EEEEEENS_6half_tENS5_IJlSB_lEEESJ_SK_NS4_8TiledMMAINS4_8MMA_AtomIJNS4_20SM100_MMA_F16BF16_SSISJ_SJ_fLi128ELi64ELNS4_4UMMA5MajorE0ELSP_0ELNSO_7ScaleInE0ELSQ_0EEEEEENS4_6LayoutINS5_IJSB_SB_SB_EEENS5_IJNSA_ILi0EEESV_SV_EEEEENS5_IJNS4_10UnderscoreESY_SY_EEEEENS4_23SM90_TMA_LOAD_MULTICASTENS4_14ComposedLayoutINS4_7SwizzleILi2ELi4ELi3EEENS4_18smem_ptr_flag_bitsILi16EEENST_INS5_IJNSA_ILi8EEESH_EEENS5_IJSH_SB_EEEEEEEvNS4_8identityENS4_13SM90_TMA_LOADES1B_vS1C_EENS_8epilogue10collective18CollectiveEpilogueINS1F_23Sm100TmaWarpSpecializedILi3ELi2ELi32ELb1ELb0EEEJSI_NS5_IJNST_ISF_SB_EENST_ISH_SB_EEEEESJ_SK_SJ_SK_NS1F_6fusion15FusionCallbacksIS1J_NS1N_17LinearCombinationISJ_fSJ_fLNS_15FloatRoundStyleE2EEESI_S1M_JEEENS4_5SM1004TMEM4LOAD26SM100_TMEM_LOAD_32dp32b32xES1D_S1B_NS4_39AutoVectorizingCopyWithAssumedAlignmentILi128EEENS4_14SM90_TMA_STOREES1B_S1Y_S1Y_EEEvvEEEEvNT_6ParamsE) ;  /* 0xffffff7802d07950 */ /* 0x000fea0003c3ffff */
        .weak           $__internal_1_$__cuda_sm10x_tcgen05_guardrail_trap_phase_invalid_during_alloc
        .type           $__internal_1_$__cuda_sm10x_tcgen05_guardrail_trap_phase_invalid_during_alloc,@function
        .size           $__internal_1_$__cuda_sm10x_tcgen05_guardrail_trap_phase_invalid_during_alloc,($__internal_2_$__cuda_sm10x_tcgen05_guardrail_trap_unallocated_columns_being_dealloced - $__internal_1_$__cuda_sm10x_tcgen05_guardrail_trap_phase_invalid_during_alloc)
$__internal_1_$__cuda_sm10x_tcgen05_guardrail_trap_phase_invalid_during_alloc:
[----:B------:R-:W-:Y:S05]  /*84c0*/  BPT.TRAP 0x1 ;  /* 0x000000040000795c */ /* 0x000fea0000300000 */
[----:B------:R-:W-:-:S04]  /*84d0*/  MOV R5, 0x0 ;  /* 0x0000000000057802 */ /* 0x000fc80000000f00 */
[----:B------:R-:W-:Y:S05]  /*84e0*/  RET.REL.NODEC R4 `(_ZN7cutlass13device_kernelINS_4gemm6kernel13GemmUniversalIN4cute5tupleIJiiiiEEENS1_10collective13CollectiveMmaINS1_35MainloopSm100TmaUmmaWarpSpecializedILi3ELi2ELi4ENS5_IJNS4_1CILi1EEENSA_ILi2EEESB_EEEEENS5_IJNSA_ILi128EEENSA_ILi64EEENSA_ILi32EEEEEENS_6half_tENS5_IJlSB_lEEESJ_SK_NS4_8TiledMMAINS4_8MMA_AtomIJNS4_20SM100_MMA_F16BF16_SSISJ_SJ_fLi128ELi64ELNS4_4UMMA5MajorE0ELSP_0ELNSO_7ScaleInE0ELSQ_0EEEEEENS4_6LayoutINS5_IJSB_SB_SB_EEENS5_IJNSA_ILi0EEESV_SV_EEEEENS5_IJNS4_10UnderscoreESY_SY_EEEEENS4_23SM90_TMA_LOAD_MULTICASTENS4_14ComposedLayoutINS4_7SwizzleILi2ELi4ELi3EEENS4_18smem_ptr_flag_bitsILi16EEENST_INS5_IJNSA_ILi8EEESH_EEENS5_IJSH_SB_EEEEEEEvNS4_8identityENS4_13SM90_TMA_LOADES1B_vS1C_EENS_8epilogue10collective18CollectiveEpilogueINS1F_23Sm100TmaWarpSpecializedILi3ELi2ELi32ELb1ELb0EEEJSI_NS5_IJNST_ISF_SB_EENST_ISH_SB_EEEEESJ_SK_SJ_SK_NS1F_6fusion15FusionCallbacksIS1J_NS1N_17LinearCombinationISJ_fSJ_fLNS_15FloatRoundStyleE2EEESI_S1M_JEEENS4_5SM1004TMEM4LOAD26SM100_TMEM_LOAD_32dp32b32xES1D_S1B_NS4_39AutoVectorizingCopyWithAssumedAlignmentILi128EEENS4_14SM90_TMA_STOREES1B_S1Y_S1Y_EEEvvEEEEvNT_6ParamsE) ;  /* 0xffffff7804c47950 */ /* 0x000fea0003c3ffff */
        .weak           $__internal_2_$__cuda_sm10x_tcgen05_guardrail_trap_unallocated_columns_being_dealloced
        .type           $__internal_2_$__cuda_sm10x_tcgen05_guardrail_trap_unallocated_columns_being_dealloced,@function
        .size           $__internal_2_$__cuda_sm10x_tcgen05_guardrail_trap_unallocated_columns_being_dealloced,(.L_x_158 - $__internal_2_$__cuda_sm10x_tcgen05_guardrail_trap_unallocated_columns_being_dealloced)
$__internal_2_$__cuda_sm10x_tcgen05_guardrail_trap_unallocated_columns_being_dealloced:
[----:B------:R-:W-:Y:S05]  /*84f0*/  BPT.TRAP 0x1 ;  /* 0x000000040000795c */ /* 0x000fea0000300000 */
[----:B------:R-:W-:-:S04]  /*8500*/  HFMA2 R3, -RZ, RZ, 0, 0 ;  /* 0x00000000ff037431 */ /* 0x000fc800000001ff */
[----:B------:R-:W-:Y:S05]  /*8510*/  RET.REL.NODEC R2 `(_ZN7cutlass13device_kernelINS_4gemm6kernel13GemmUniversalIN4cute5tupleIJiiiiEEENS1_10collective13CollectiveMmaINS1_35MainloopSm100TmaUmmaWarpSpecializedILi3ELi2ELi4ENS5_IJNS4_1CILi1EEENSA_ILi2EEESB_EEEEENS5_IJNSA_ILi128EEENSA_ILi64EEENSA_ILi32EEEEEENS_6half_tENS5_IJlSB_lEEESJ_SK_NS4_8TiledMMAINS4_8MMA_AtomIJNS4_20SM100_MMA_F16BF16_SSISJ_SJ_fLi128ELi64ELNS4_4UMMA5MajorE0ELSP_0ELNSO_7ScaleInE0ELSQ_0EEEEEENS4_6LayoutINS5_IJSB_SB_SB_EEENS5_IJNSA_ILi0EEESV_SV_EEEEENS5_IJNS4_10UnderscoreESY_SY_EEEEENS4_23SM90_TMA_LOAD_MULTICASTENS4_14ComposedLayoutINS4_7SwizzleILi2ELi4ELi3EEENS4_18smem_ptr_flag_bitsILi16EEENST_INS5_IJNSA_ILi8EEESH_EEENS5_IJSH_SB_EEEEEEEvNS4_8identityENS4_13SM90_TMA_LOADES1B_vS1C_EENS_8epilogue10collective18CollectiveEpilogueINS1F_23Sm100TmaWarpSpecializedILi3ELi2ELi32ELb1ELb0EEEJSI_NS5_IJNST_ISF_SB_EENST_ISH_SB_EEEEESJ_SK_SJ_SK_NS1F_6fusion15FusionCallbacksIS1J_NS1N_17LinearCombinationISJ_fSJ_fLNS_15FloatRoundStyleE2EEESI_S1M_JEEENS4_5SM1004TMEM4LOAD26SM100_TMEM_LOAD_32dp32b32xES1D_S1B_NS4_39AutoVectorizingCopyWithAssumedAlignmentILi128EEENS4_14SM90_TMA_STOREES1B_S1Y_S1Y_EEEvvEEEEvNT_6ParamsE) ;  /* 0xffffff7802b87950 */ /* 0x000fea0003c3ffff */
.L_x_157:
[----:B------:R-:W-:-:S00]  /*8520*/  BRA `(.L_x_157) ;  /* 0xfffffffc00fc7947 */ /* 0x000fc0000383ffff */
[----:B------:R-:W-:-:S00]  /*8530*/  NOP ;  /* 0x0000000000007918 */ /* 0x000fc00000000000 */
        /* <DEDUP_REMOVED lines=12> */
.L_x_158:


//--------------------- .nv.global.init           --------------------------
	.section	.nv.global.init,"aw",@progbits
.nv.global.init:
	.type		$str$27,@object
	.size		$str$27,($str$28 - $str$27)
$str$27:
        /*0000*/ 	.byte	0x28, 0x61, 0x64, 0x64, 0x72, 0x65, 0x73, 0x73, 0x20, 0x26, 0x20, 0x6d, 0x61, 0x73, 0x6b, 0x29
        /*0010*/ 	.byte	0x20, 0x3d, 0x3d, 0x20, 0x30, 0x00
	.type		$str$28,@object
	.size		$str$28,($str$26 - $str$28)
$str$28:
        /*0016*/ 	.byte	0x2f, 0x74, 0x6d, 0x70, 0x2f, 0x63, 0x75, 0x74, 0x6c, 0x61, 0x73, 0x73, 0x5f, 0x73, 0x77, 0x65
        /*0026*/ 	.byte	0x65, 0x70, 0x5f, 0x73, 0x72, 0x63, 0x2f, 0x69, 0x6e, 0x63, 0x6c, 0x75, 0x64, 0x65, 0x2f, 0x63
        /*0036*/ 	.byte	0x75, 0x74, 0x65, 0x2f, 0x70, 0x6f, 0x69, 0x6e, 0x74, 0x65, 0x72, 0x5f, 0x66, 0x6c, 0x61, 0x67
        /*0046*/ 	.byte	0x67, 0x65, 0x64, 0x2e, 0x68, 0x70, 0x70, 0x00
	.type		$str$26,@object
	.size		$str$26,($str$25 - $str$26)
$str$26:
        /*004e*/ 	.byte	0x2f, 0x74, 0x6d, 0x70, 0x2f, 0x63, 0x75, 0x74, 0x6c, 0x61, 0x73, 0x73, 0x5f, 0x73, 0x77, 0x65
        /*005e*/ 	.byte	0x65, 0x70, 0x5f, 0x73, 0x72, 0x63, 0x2f, 0x69, 0x6e, 0x63, 0x6c, 0x75, 0x64, 0x65, 0x2f, 0x63
        /*006e*/ 	.byte	0x75, 0x74, 0x65, 0x2f, 0x61, 0x74, 0x6f, 0x6d, 0x2f, 0x63, 0x6f, 0x70, 0x79, 0x5f, 0x74, 0x72
        /*007e*/ 	.byte	0x61, 0x69, 0x74, 0x73, 0x5f, 0x73, 0x6d, 0x31, 0x30, 0x30, 0x2e, 0x68, 0x70, 0x70, 0x00
	.type		$str$25,@object
	.size		$str$25,(__unnamed_1 - $str$25)
$str$25:
        /*008d*/ 	.byte	0x28, 0x28, 0x75, 0x69, 0x6e, 0x74, 0x33, 0x32, 0x5f, 0x74, 0x28, 0x74, 0x68, 0x72, 0x65, 0x61
        /*009d*/ 	.byte	0x64, 0x49, 0x64, 0x78, 0x2e, 0x78, 0x29, 0x20, 0x2f, 0x20, 0x33, 0x32, 0x29, 0x20, 0x25, 0x20
        /*00ad*/ 	.byte	0x34, 0x29, 0x20, 0x3d, 0x3d, 0x20, 0x28, 0x28, 0x28, 0x74, 0x6d, 0x65, 0x6d, 0x5f, 0x61, 0x64
        /*00bd*/ 	.byte	0x64, 0x72, 0x20, 0x3e, 0x3e, 0x20, 0x31, 0x36, 0x29, 0x20, 0x2f, 0x20, 0x33, 0x32, 0x29, 0x20
        /*00cd*/ 	.byte	0x25, 0x20, 0x34, 0x29, 0x00
	.type		__unnamed_1,@object
	.size		__unnamed_1,(__unnamed_2 - __unnamed_1)
__unnamed_1:
        /*00d2*/ 	.byte	0x61, 0x75, 0x74, 0x6f, 0x20, 0x63, 0x75, 0x74, 0x65, 0x3a, 0x3a, 0x61, 0x73, 0x5f, 0x70, 0x6f
        /* <DEDUP_REMOVED lines=24> */
        /*0262*/ 	.byte	0x3e, 0x3e, 0x3e, 0x3e, 0x5d, 0x00
	.type		__unnamed_2,@object
	.size		__unnamed_2,(.L_2 - __unnamed_2)
__unnamed_2:
        /* <DEDUP_REMOVED lines=42> */
        /*0508*/ 	.byte	0x3e, 0x3e, 0x5d, 0x00
.L_2:


//--------------------- .nv.shared._ZN7cutlass13device_kernelINS_4gemm6kernel13GemmUniversalIN4cute5tupleIJiiiiEEENS1_10collective13CollectiveMmaINS1_35MainloopSm100TmaUmmaWarpSpecializedILi3ELi2ELi4ENS5_IJNS4_1CILi1EEENSA_ILi2EEESB_EEEEENS5_IJNSA_ILi128EEENSA_ILi64EEENSA_ILi32EEEEEENS_6half_tENS5_IJlSB_lEEESJ_SK_NS4_8TiledMMAINS4_8MMA_AtomIJNS4_20SM100_MMA_F16BF16_SSISJ_SJ_fLi128ELi64ELNS4_4UMMA5MajorE0ELSP_0ELNSO_7ScaleInE0ELSQ_0EEEEEENS4_6LayoutINS5_IJSB_SB_SB_EEENS5_IJNSA_ILi0EEESV_SV_EEEEENS5_IJNS4_10UnderscoreESY_SY_EEEEENS4_23SM90_TMA_LOAD_MULTICASTENS4_14ComposedLayoutINS4_7SwizzleILi2ELi4ELi3EEENS4_18smem_ptr_flag_bitsILi16EEENST_INS5_IJNSA_ILi8EEESH_EEENS5_IJSH_SB_EEEEEEEvNS4_8identityENS4_13SM90_TMA_LOADES1B_vS1C_EENS_8epilogue10collective18CollectiveEpilogueINS1F_23Sm100TmaWarpSpecializedILi3ELi2ELi32ELb1ELb0EEEJSI_NS5_IJNST_ISF_SB_EENST_ISH_SB_EEEEESJ_SK_SJ_SK_NS1F_6fusion15FusionCallbacksIS1J_NS1N_17LinearCombinationISJ_fSJ_fLNS_15FloatRoundStyleE2EEESI_S1M_JEEENS4_5SM1004TMEM4LOAD26SM100_TMEM_LOAD_32dp32b32xES1D_S1B_NS4_39AutoVectorizingCopyWithAssumedAlignmentILi128EEENS4_14SM90_TMA_STOREES1B_S1Y_S1Y_EEEvvEEEEvNT_6ParamsE --------------------------
	.section	.nv.shared._ZN7cutlass13device_kernelINS_4gemm6kernel13GemmUniversalIN4cute5tupleIJiiiiEEENS1_10collective13CollectiveMmaINS1_35MainloopSm100TmaUmmaWarpSpecializedILi3ELi2ELi4ENS5_IJNS4_1CILi1EEENSA_ILi2EEESB_EEEEENS5_IJNSA_ILi128EEENSA_ILi64EEENSA_ILi32EEEEEENS_6half_tENS5_IJlSB_lEEESJ_SK_NS4_8TiledMMAINS4_8MMA_AtomIJNS4_20SM100_MMA_F16BF16_SSISJ_SJ_fLi128ELi64ELNS4_4UMMA5MajorE0ELSP_0ELNSO_7ScaleInE0ELSQ_0EEEEEENS4_6LayoutINS5_IJSB_SB_SB_EEENS5_IJNSA_ILi0EEESV_SV_EEEEENS5_IJNS4_10UnderscoreESY_SY_EEEEENS4_23SM90_TMA_LOAD_MULTICASTENS4_14ComposedLayoutINS4_7SwizzleILi2ELi4ELi3EEENS4_18smem_ptr_flag_bitsILi16EEENST_INS5_IJNSA_ILi8EEESH_EEENS5_IJSH_SB_EEEEEEEvNS4_8identityENS4_13SM90_TMA_LOADES1B_vS1C_EENS_8epilogue10collective18CollectiveEpilogueINS1F_23Sm100TmaWarpSpecializedILi3ELi2ELi32ELb1ELb0EEEJSI_NS5_IJNST_ISF_SB_EENST_ISH_SB_EEEEESJ_SK_SJ_SK_NS1F_6fusion15FusionCallbacksIS1J_NS1N_17LinearCombinationISJ_fSJ_fLNS_15FloatRoundStyleE2EEESI_S1M_JEEENS4_5SM1004TMEM4LOAD26SM100_TMEM_LOAD_32dp32b32xES1D_S1B_NS4_39AutoVectorizingCopyWithAssumedAlignmentILi128EEENS4_14SM90_TMA_STOREES1B_S1Y_S1Y_EEEvvEEEEvNT_6ParamsE,"aw",@nobits
	.sectionflags	@""
	.align	16
	.zero		1024


//--------------------- .nv.shared.reserved.0     --------------------------
	.section	.nv.shared.reserved.0,"aw",@nobits
	.weak		__nv_reservedSMEM_offset_0_alias
	.size		__nv_reservedSMEM_offset_0_alias, 0, 64
	.other		__nv_reservedSMEM_offset_0_alias,@"STO_CUDA_RESERVED_SHARED STV_DEFAULT"
__nv_reservedSMEM_offset_0_alias:
	.zero		0
.nv.shared.reserved.0:
	.zero		64
	.weak		__nv_reservedSMEM_tcgen05_partition
	.type		__nv_reservedSMEM_tcgen05_partition,@object
	.size		__nv_reservedSMEM_tcgen05_partition,(.L_0 - __nv_reservedSMEM_tcgen05_partition)
__nv_reservedSMEM_tcgen05_partition:
	.zero		32
.L_0:


//--------------------- .nv.global                --------------------------
	.section	.nv.global,"aw",@nobits
.nv.global:
	.type		_ZN39_INTERNAL_58cd3911_4_k_cu_fef2a082_61624cute1_E,@object
	.size		_ZN39_INTERNAL_58cd3911_4_k_cu_fef2a082_61624cute1_E,(_ZN39_INTERNAL_58cd3911_4_k_cu_fef2a082_61624cuda3std3__45__cpo6cbeginE - _ZN39_INTERNAL_58cd3911_4_k_cu_fef2a082_61624cute1_E)
_ZN39_INTERNAL_58cd3911_4_k_cu_fef2a082_61624cute1_E:
	.zero		1
	.type		_ZN39_INTERNAL_58cd3911_4_k_cu_fef2a082_61624cuda3std3__45__cpo6cbeginE,@object
	.size		_ZN39_INTERNAL_58cd3911_4_k_cu_fef2a082_61624cuda3std3__45__cpo6cbeginE,(_ZN39_INTERNAL_58cd3911_4_k_cu_fef2a082_61624cuda3std3__48in_placeE - _ZN39_INTERNAL_58cd3911_4_k_cu_fef2a082_61624cuda3std3__45__cpo6cbeginE)
_ZN39_INTERNAL_58cd3911_4_k_cu_fef2a082_61624cuda3std3__45__cpo6cbeginE:
	.zero		1
	.type		_ZN39_INTERNAL_58cd3911_4_k_cu_fef2a082_61624cuda3std3__48in_placeE,@object
	.size		_ZN39_INTERNAL_58cd3911_4_k_cu_fef2a082_61624cuda3std3__48in_placeE,(_ZN39_INTERNAL_58cd3911_4_k_cu_fef2a082_61624cuda3std6ranges3__45__cpo9iter_moveE - _ZN39_INTERNAL_58cd3911_4_k_cu_fef2a082_61624cuda3std3__48in_placeE)
_ZN39_INTERNAL_58cd3911_4_k_cu_fef2a082_61624cuda3std3__48in_placeE:
	.zero		1
	.type		_ZN39_INTERNAL_58cd3911_4_k_cu_fef2a082_61624cuda3std6ranges3__45__cpo9iter_moveE,@object
	.size		_ZN39_INTERNAL_58cd3911_4_k_cu_fef2a082_61624cuda3std6ranges3__45__cpo9iter_moveE,(_ZN39_INTERNAL_58cd3911_4_k_cu_fef2a082_61624cuda3std3__45__cpo5beginE - _ZN39_INTERNAL_58cd3911_4_k_cu_fef2a082_61624cuda3std6ranges3__45__cpo9iter_moveE)
_ZN39_INTERNAL_58cd3911_4_k_cu_fef2a082_61624cuda3std6ranges3__45__cpo9iter_moveE:
	.zero		1
	.type		_ZN39_INTERNAL_58cd3911_4_k_cu_fef2a082_61624cuda3std3__45__cpo5beginE,@object
	.size		_ZN39_INTERNAL_58cd3911_4_k_cu_fef2a082_61624cuda3std3__45__cpo5beginE,(_ZN39_INTERNAL_58cd3911_4_k_cu_fef2a082_61624cuda3std3__441_GLOBAL__N__58cd3911_4_k_cu_fef2a082_61626ignoreE - _ZN39_INTERNAL_58cd3911_4_k_cu_fef2a082_61624cuda3std3__45__cpo5beginE)
_ZN39_INTERNAL_58cd3911_4_k_cu_fef2a082_61624cuda3std3__45__cpo5beginE:
	.zero		1
	.type		_ZN39_INTERNAL_58cd3911_4_k_cu_fef2a082_61624cuda3std3__441_GLOBAL__N__58cd3911_4_k_cu_fef2a082_61626ignoreE,@object
	.size		_ZN39_INTERNAL_58cd3911_4_k_cu_fef2a082_61624cuda3std3__441_GLOBAL__N__58cd3911_4_k_cu_fef2a082_61626ignoreE,(_ZN39_INTERNAL_58cd3911_4_k_cu_fef2a082_61624cute7productE - _ZN39_INTERNAL_58cd3911_4_k_cu_fef2a082_61624cuda3std3__441_GLOBAL__N__58cd3911_4_k_cu_fef2a082_61626ignoreE)
_ZN39_INTERNAL_58cd3911_4_k_cu_fef2a082_61624cuda3std3__441_GLOBAL__N__58cd3911_4_k_cu_fef2a082_61626ignoreE:
	.zero		1
	.type		_ZN39_INTERNAL_58cd3911_4_k_cu_fef2a082_61624cute7productE,@object
	.size		_ZN39_INTERNAL_58cd3911_4_k_cu_fef2a082_61624cute7productE,(_ZN39_INTERNAL_58cd3911_4_k_cu_fef2a082_61624cuda3std3__45__cpo3endE - _ZN39_INTERNAL_58cd3911_4_k_cu_fef2a082_61624cute7productE)
_ZN39_INTERNAL_58cd3911_4_k_cu_fef2a082_61624cute7productE:
	.zero		1
	.type		_ZN39_INTERNAL_58cd3911_4_k_cu_fef2a082_61624cuda3std3__45__cpo3endE,@object
	.size		_ZN39_INTERNAL_58cd3911_4_k_cu_fef2a082_61624cuda3std3__45__cpo3endE,(_ZN39_INTERNAL_58cd3911_4_k_cu_fef2a082_61624cuda3std3__419piecewise_constructE - _ZN39_INTERNAL_58cd3911_4_k_cu_fef2a082_61624cuda3std3__45__cpo3endE)
_ZN39_INTERNAL_58cd3911_4_k_cu_fef2a082_61624cuda3std3__45__cpo3endE:
	.zero		1
	.type		_ZN39_INTERNAL_58cd3911_4_k_cu_fef2a082_61624cuda3std3__419piecewise_constructE,@object
	.size		_ZN39_INTERNAL_58cd3911_4_k_cu_fef2a082_61624cuda3std3__419piecewise_constructE,(_ZN39_INTERNAL_58cd3911_4_k_cu_fef2a082_61624cuda3std3__45__cpo4cendE - _ZN39_INTERNAL_58cd3911_4_k_cu_fef2a082_61624cuda3std3__419piecewise_constructE)
_ZN39_INTERNAL_58cd3911_4_k_cu_fef2a082_61624cuda3std3__419piecewise_constructE:
	.zero		1
	.type		_ZN39_INTERNAL_58cd3911_4_k_cu_fef2a082_61624cuda3std3__45__cpo4cendE,@object
	.size		_ZN39_INTERNAL_58cd3911_4_k_cu_fef2a082_61624cuda3std3__45__cpo4cendE,(_ZN39_INTERNAL_58cd3911_4_k_cu_fef2a082_61624cuda3std6ranges3__45__cpo4swapE - _ZN39_INTERNAL_58cd3911_4_k_cu_fef2a082_61624cuda3std3__45__cpo4cendE)
_ZN39_INTERNAL_58cd3911_4_k_cu_fef2a082_61624cuda3std3__45__cpo4cendE:
	.zero		1
	.type		_ZN39_INTERNAL_58cd3911_4_k_cu_fef2a082_61624cuda3std6ranges3__45__cpo4swapE,@object
	.size		_ZN39_INTERNAL_58cd3911_4_k_cu_fef2a082_61624cuda3std6ranges3__45__cpo4swapE,(.L_10 - _ZN39_INTERNAL_58cd3911_4_k_cu_fef2a082_61624cuda3std6ranges3__45__cpo4swapE)
_ZN39_INTERNAL_58cd3911_4_k_cu_fef2a082_61624cuda3std6ranges3__45__cpo4swapE:
	.zero		1
.L_10:


//--------------------- .nv.constant0._ZN7cutlass13device_kernelINS_4gemm6kernel13GemmUniversalIN4cute5tupleIJiiiiEEENS1_10collective13CollectiveMmaINS1_35MainloopSm100TmaUmmaWarpSpecializedILi3ELi2ELi4ENS5_IJNS4_1CILi1EEENSA_ILi2EEESB_EEEEENS5_IJNSA_ILi128EEENSA_ILi64EEENSA_ILi32EEEEEENS_6half_tENS5_IJlSB_lEEESJ_SK_NS4_8TiledMMAINS4_8MMA_AtomIJNS4_20SM100_MMA_F16BF16_SSISJ_SJ_fLi128ELi64ELNS4_4UMMA5MajorE0ELSP_0ELNSO_7ScaleInE0ELSQ_0EEEEEENS4_6LayoutINS5_IJSB_SB_SB_EEENS5_IJNSA_ILi0EEESV_SV_EEEEENS5_IJNS4_10UnderscoreESY_SY_EEEEENS4_23SM90_TMA_LOAD_MULTICASTENS4_14ComposedLayoutINS4_7SwizzleILi2ELi4ELi3EEENS4_18smem_ptr_flag_bitsILi16EEENST_INS5_IJNSA_ILi8EEESH_EEENS5_IJSH_SB_EEEEEEEvNS4_8identityENS4_13SM90_TMA_LOADES1B_vS1C_EENS_8epilogue10collective18CollectiveEpilogueINS1F_23Sm100TmaWarpSpecializedILi3ELi2ELi32ELb1ELb0EEEJSI_NS5_IJNST_ISF_SB_EENST_ISH_SB_EEEEESJ_SK_SJ_SK_NS1F_6fusion15FusionCallbacksIS1J_NS1N_17LinearCombinationISJ_fSJ_fLNS_15FloatRoundStyleE2EEESI_S1M_JEEENS4_5SM1004TMEM4LOAD26SM100_TMEM_LOAD_32dp32b32xES1D_S1B_NS4_39AutoVectorizingCopyWithAssumedAlignmentILi128EEENS4_14SM90_TMA_STOREES1B_S1Y_S1Y_EEEvvEEEEvNT_6ParamsE --------------------------
	.section	.nv.constant0._ZN7cutlass13device_kernelINS_4gemm6kernel13GemmUniversalIN4cute5tupleIJiiiiEEENS1_10collective13CollectiveMmaINS1_35MainloopSm100TmaUmmaWarpSpecializedILi3ELi2ELi4ENS5_IJNS4_1CILi1EEENSA_ILi2EEESB_EEEEENS5_IJNSA_ILi128EEENSA_ILi64EEENSA_ILi32EEEEEENS_6half_tENS5_IJlSB_lEEESJ_SK_NS4_8TiledMMAINS4_8MMA_AtomIJNS4_20SM100_MMA_F16BF16_SSISJ_SJ_fLi128ELi64ELNS4_4UMMA5MajorE0ELSP_0ELNSO_7ScaleInE0ELSQ_0EEEEEENS4_6LayoutINS5_IJSB_SB_SB_EEENS5_IJNSA_ILi0EEESV_SV_EEEEENS5_IJNS4_10UnderscoreESY_SY_EEEEENS4_23SM90_TMA_LOAD_MULTICASTENS4_14ComposedLayoutINS4_7SwizzleILi2ELi4ELi3EEENS4_18smem_ptr_flag_bitsILi16EEENST_INS5_IJNSA_ILi8EEESH_EEENS5_IJSH_SB_EEEEEEEvNS4_8identityENS4_13SM90_TMA_LOADES1B_vS1C_EENS_8epilogue10collective18CollectiveEpilogueINS1F_23Sm100TmaWarpSpecializedILi3ELi2ELi32ELb1ELb0EEEJSI_NS5_IJNST_ISF_SB_EENST_ISH_SB_EEEEESJ_SK_SJ_SK_NS1F_6fusion15FusionCallbacksIS1J_NS1N_17LinearCombinationISJ_fSJ_fLNS_15FloatRoundStyleE2EEESI_S1M_JEEENS4_5SM1004TMEM4LOAD26SM100_TMEM_LOAD_32dp32b32xES1D_S1B_NS4_39AutoVectorizingCopyWithAssumedAlignmentILi128EEENS4_14SM90_TMA_STOREES1B_S1Y_S1Y_EEEvvEEEEvNT_6ParamsE,"a",@progbits
	.sectionflags	@""
	.align	4
.nv.constant0._ZN7cutlass13device_kernelINS_4gemm6kernel13GemmUniversalIN4cute5tupleIJiiiiEEENS1_10collective13CollectiveMmaINS1_35MainloopSm100TmaUmmaWarpSpecializedILi3ELi2ELi4ENS5_IJNS4_1CILi1EEENSA_ILi2EEESB_EEEEENS5_IJNSA_ILi128EEENSA_ILi64EEENSA_ILi32EEEEEENS_6half_tENS5_IJlSB_lEEESJ_SK_NS4_8TiledMMAINS4_8MMA_AtomIJNS4_20SM100_MMA_F16BF16_SSISJ_SJ_fLi128ELi64ELNS4_4UMMA5MajorE0ELSP_0ELNSO_7ScaleInE0ELSQ_0EEEEEENS4_6LayoutINS5_IJSB_SB_SB_EEENS5_IJNSA_ILi0EEESV_SV_EEEEENS5_IJNS4_10UnderscoreESY_SY_EEEEENS4_23SM90_TMA_LOAD_MULTICASTENS4_14ComposedLayoutINS4_7SwizzleILi2ELi4ELi3EEENS4_18smem_ptr_flag_bitsILi16EEENST_INS5_IJNSA_ILi8EEESH_EEENS5_IJSH_SB_EEEEEEEvNS4_8identityENS4_13SM90_TMA_LOADES1B_vS1C_EENS_8epilogue10collective18CollectiveEpilogueINS1F_23Sm100TmaWarpSpecializedILi3ELi2ELi32ELb1ELb0EEEJSI_NS5_IJNST_ISF_SB_EENST_ISH_SB_EEEEESJ_SK_SJ_SK_NS1F_6fusion15FusionCallbacksIS1J_NS1N_17LinearCombinationISJ_fSJ_fLNS_15FloatRoundStyleE2EEESI_S1M_JEEENS4_5SM1004TMEM4LOAD26SM100_TMEM_LOAD_32dp32b32xES1D_S1B_NS4_39AutoVectorizingCopyWithAssumedAlignmentILi128EEENS4_14SM90_TMA_STOREES1B_S1Y_S1Y_EEEvvEEEEvNT_6ParamsE:
	.zero		2944


//--------------------- SYMBOLS --------------------------

	.type		.nv.reservedSmem.offset0,@object
	.size		.nv.reservedSmem.offset0,0x4
	.type		.nv.reservedSmem.cap,@object
	.size		.nv.reservedSmem.cap,0x4
	.type		__assertfail,@function
